	.target	sm_100a

	.elftype	@"ET_EXEC"


//--------------------- .note.nv.tkinfo           --------------------------
	.section	.note.nv.tkinfo,"",@"SHT_NOTE"
	.sectionflags	@"SHF_NOTE_NV_TKINFO"
	.tkinfo
        /*0018*/ 	.word	0x00000002
        /*0030*/ 	.string	""
        /*0030*/ 	.string	"ptxas"
        /*0030*/ 	.string	"Cuda compilation tools, release 13.0, V13.0.88"
        /*0030*/ 	.string	"Build cuda_13.0.r13.0/compiler.36424714_0"
        /*0030*/ 	.string	"-arch sm_100a -m 64 "



//--------------------- .note.nv.cuinfo           --------------------------
	.section	.note.nv.cuinfo,"",@"SHT_NOTE"
	.sectionflags	@"SHF_NOTE_NV_CUINFO"
        /*0018*/ 	.short	0x0002
        /*001a*/ 	.short	0x0064
        /*001c*/ 	.short	0x0082
	.zero		2


//--------------------- .nv.info                  --------------------------
	.section	.nv.info,"",@"SHT_CUDA_INFO"
	.align	4


	//----- nvinfo : EIATTR_REGCOUNT
	.align		4
        /*0000*/ 	.byte	0x04, 0x2f
        /*0002*/ 	.short	(.L_20 - .L_19)
	.align		4
.L_19:
        /*0004*/ 	.word	index@(_ZN7cutlass13device_kernelINS_4gemm6kernel13GemmUniversalIN4cute5tupleIJiiiiEEENS1_10collective13CollectiveMmaINS1_35MainloopSm100TmaUmmaWarpSpecializedILi3ELi2ELi4ENS5_IJNS4_1CILi2EEENSA_ILi1EEESC_EEEEENS5_IJNSA_ILi64EEENSA_ILi256EEENSA_ILi32EEEEEEaNS5_IJlSC_lEEEaSJ_NS4_8TiledMMAINS4_8MMA_AtomIJNS4_15SM100_MMA_S8_SSIaaiLi64ELi256ELNS4_4UMMA5MajorE0ELSO_0ELNSN_8SaturateE0EEEEEENS4_6LayoutINS5_IJSC_SC_SC_EEENS5_IJNSA_ILi0EEESU_SU_EEEEENS5_IJNS4_10UnderscoreESX_SX_EEEEENS4_13SM90_TMA_LOADENS4_14ComposedLayoutINS4_7SwizzleILi1ELi4ELi3EEENS4_18smem_ptr_flag_bitsILi8EEENSS_INS5_IJNSA_ILi8EEESH_EEENS5_IJSH_SC_EEEEEEEvNS4_8identityENS4_23SM90_TMA_LOAD_MULTICASTES1A_vS1B_EENS_8epilogue10collective18CollectiveEpilogueINS1E_23Sm100TmaWarpSpecializedILi4ELi2ELi32ELb0ELb0EEEJSI_NS5_IJNSS_ISF_SC_EES1J_EEEaSJ_aSJ_NS1E_6fusion15FusionCallbacksIS1I_NS1L_17LinearCombinationIaiaiLNS_15FloatRoundStyleE2EEESI_S1K_JEEENS4_5SM1004TMEM4LOAD26SM100_TMEM_LOAD_16dp32b32xES10_NS11_INS12_ILi2ELi4ELi3EEES15_NSS_INS5_IJS16_SF_EEENS5_IJSF_SC_EEEEEEENS4_39AutoVectorizingCopyWithAssumedAlignmentILi128EEENS4_14SM90_TMA_STOREES1Z_S21_S21_EEEvvEEEEvNT_6ParamsE)
        /*0008*/ 	.word	0x0000005c


	//----- nvinfo : EIATTR_FRAME_SIZE
	.align		4
.L_20:
        /*000c*/ 	.byte	0x04, 0x11
        /*000e*/ 	.short	(.L_22 - .L_21)
	.align		4
.L_21:
        /*0010*/ 	.word	index@($__internal_2_$__cuda_sm10x_tcgen05_guardrail_trap_unallocated_columns_being_dealloced)
        /*0014*/ 	.word	0x00000000


	//----- nvinfo : EIATTR_FRAME_SIZE
	.align		4
.L_22:
        /*0018*/ 	.byte	0x04, 0x11
        /*001a*/ 	.short	(.L_24 - .L_23)
	.align		4
.L_23:
        /*001c*/ 	.word	index@($__internal_1_$__cuda_sm10x_tcgen05_guardrail_trap_phase_invalid_during_alloc)
        /*0020*/ 	.word	0x00000000


	//----- nvinfo : EIATTR_FRAME_SIZE
	.align		4
.L_24:
        /*0024*/ 	.byte	0x04, 0x11
        /*0026*/ 	.short	(.L_26 - .L_25)
	.align		4
.L_25:
        /*0028*/ 	.word	index@($__internal_0_$__cuda_sm10x_tcgen05_guardrail_trap_col_being_dealloced_not_returned_by_alloc)
        /*002c*/ 	.word	0x00000000


	//----- nvinfo : EIATTR_FRAME_SIZE
	.align		4
.L_26:
        /*0030*/ 	.byte	0x04, 0x11
        /*0032*/ 	.short	(.L_28 - .L_27)
	.align		4
.L_27:
        /*0034*/ 	.word	index@(_ZN7cutlass13device_kernelINS_4gemm6kernel13GemmUniversalIN4cute5tupleIJiiiiEEENS1_10collective13CollectiveMmaINS1_35MainloopSm100TmaUmmaWarpSpecializedILi3ELi2ELi4ENS5_IJNS4_1CILi2EEENSA_ILi1EEESC_EEEEENS5_IJNSA_ILi64EEENSA_ILi256EEENSA_ILi32EEEEEEaNS5_IJlSC_lEEEaSJ_NS4_8TiledMMAINS4_8MMA_AtomIJNS4_15SM100_MMA_S8_SSIaaiLi64ELi256ELNS4_4UMMA5MajorE0ELSO_0ELNSN_8SaturateE0EEEEEENS4_6LayoutINS5_IJSC_SC_SC_EEENS5_IJNSA_ILi0EEESU_SU_EEEEENS5_IJNS4_10UnderscoreESX_SX_EEEEENS4_13SM90_TMA_LOADENS4_14ComposedLayoutINS4_7SwizzleILi1ELi4ELi3EEENS4_18smem_ptr_flag_bitsILi8EEENSS_INS5_IJNSA_ILi8EEESH_EEENS5_IJSH_SC_EEEEEEEvNS4_8identityENS4_23SM90_TMA_LOAD_MULTICASTES1A_vS1B_EENS_8epilogue10collective18CollectiveEpilogueINS1E_23Sm100TmaWarpSpecializedILi4ELi2ELi32ELb0ELb0EEEJSI_NS5_IJNSS_ISF_SC_EES1J_EEEaSJ_aSJ_NS1E_6fusion15FusionCallbacksIS1I_NS1L_17LinearCombinationIaiaiLNS_15FloatRoundStyleE2EEESI_S1K_JEEENS4_5SM1004TMEM4LOAD26SM100_TMEM_LOAD_16dp32b32xES10_NS11_INS12_ILi2ELi4ELi3EEES15_NSS_INS5_IJS16_SF_EEENS5_IJSF_SC_EEEEEEENS4_39AutoVectorizingCopyWithAssumedAlignmentILi128EEENS4_14SM90_TMA_STOREES1Z_S21_S21_EEEvvEEEEvNT_6ParamsE)
        /*0038*/ 	.word	0x00000000


	//----- nvinfo : EIATTR_MIN_STACK_SIZE
	.align		4
.L_28:
        /*003c*/ 	.byte	0x04, 0x12
        /*003e*/ 	.short	(.L_30 - .L_29)
	.align		4
.L_29:
        /*0040*/ 	.word	index@(_ZN7cutlass13device_kernelINS_4gemm6kernel13GemmUniversalIN4cute5tupleIJiiiiEEENS1_10collective13CollectiveMmaINS1_35MainloopSm100TmaUmmaWarpSpecializedILi3ELi2ELi4ENS5_IJNS4_1CILi2EEENSA_ILi1EEESC_EEEEENS5_IJNSA_ILi64EEENSA_ILi256EEENSA_ILi32EEEEEEaNS5_IJlSC_lEEEaSJ_NS4_8TiledMMAINS4_8MMA_AtomIJNS4_15SM100_MMA_S8_SSIaaiLi64ELi256ELNS4_4UMMA5MajorE0ELSO_0ELNSN_8SaturateE0EEEEEENS4_6LayoutINS5_IJSC_SC_SC_EEENS5_IJNSA_ILi0EEESU_SU_EEEEENS5_IJNS4_10UnderscoreESX_SX_EEEEENS4_13SM90_TMA_LOADENS4_14ComposedLayoutINS4_7SwizzleILi1ELi4ELi3EEENS4_18smem_ptr_flag_bitsILi8EEENSS_INS5_IJNSA_ILi8EEESH_EEENS5_IJSH_SC_EEEEEEEvNS4_8identityENS4_23SM90_TMA_LOAD_MULTICASTES1A_vS1B_EENS_8epilogue10collective18CollectiveEpilogueINS1E_23Sm100TmaWarpSpecializedILi4ELi2ELi32ELb0ELb0EEEJSI_NS5_IJNSS_ISF_SC_EES1J_EEEaSJ_aSJ_NS1E_6fusion15FusionCallbacksIS1I_NS1L_17LinearCombinationIaiaiLNS_15FloatRoundStyleE2EEESI_S1K_JEEENS4_5SM1004TMEM4LOAD26SM100_TMEM_LOAD_16dp32b32xES10_NS11_INS12_ILi2ELi4ELi3EEES15_NSS_INS5_IJS16_SF_EEENS5_IJSF_SC_EEEEEEENS4_39AutoVectorizingCopyWithAssumedAlignmentILi128EEENS4_14SM90_TMA_STOREES1Z_S21_S21_EEEvvEEEEvNT_6ParamsE)
        /*0044*/ 	.word	0x00000000
.L_30:


//--------------------- .nv.compat                --------------------------
	.section	.nv.compat,"",@"SHT_CUDA_COMPAT_INFO"
	.align	4
        /*0000*/ 	.byte	0x02, 0x09, 0x01, 0x00, 0x02, 0x02, 0x03, 0x00, 0x02, 0x05, 0x06, 0x00, 0x03, 0x07, 0x01, 0x01
        /*0010*/ 	.byte	0x02, 0x03, 0x01, 0x00, 0x02, 0x06, 0x01, 0x00, 0x04, 0x0b, 0x08, 0x00, 0x01, 0x00, 0x00, 0x00
        /*0020*/ 	.byte	0x00, 0x00, 0x00, 0x00


//--------------------- .nv.info._ZN7cutlass13device_kernelINS_4gemm6kernel13GemmUniversalIN4cute5tupleIJiiiiEEENS1_10collective13CollectiveMmaINS1_35MainloopSm100TmaUmmaWarpSpecializedILi3ELi2ELi4ENS5_IJNS4_1CILi2EEENSA_ILi1EEESC_EEEEENS5_IJNSA_ILi64EEENSA_ILi256EEENSA_ILi32EEEEEEaNS5_IJlSC_lEEEaSJ_NS4_8TiledMMAINS4_8MMA_AtomIJNS4_15SM100_MMA_S8_SSIaaiLi64ELi256ELNS4_4UMMA5MajorE0ELSO_0ELNSN_8SaturateE0EEEEEENS4_6LayoutINS5_IJSC_SC_SC_EEENS5_IJNSA_ILi0EEESU_SU_EEEEENS5_IJNS4_10UnderscoreESX_SX_EEEEENS4_13SM90_TMA_LOADENS4_14ComposedLayoutINS4_7SwizzleILi1ELi4ELi3EEENS4_18smem_ptr_flag_bitsILi8EEENSS_INS5_IJNSA_ILi8EEESH_EEENS5_IJSH_SC_EEEEEEEvNS4_8identityENS4_23SM90_TMA_LOAD_MULTICASTES1A_vS1B_EENS_8epilogue10collective18CollectiveEpilogueINS1E_23Sm100TmaWarpSpecializedILi4ELi2ELi32ELb0ELb0EEEJSI_NS5_IJNSS_ISF_SC_EES1J_EEEaSJ_aSJ_NS1E_6fusion15FusionCallbacksIS1I_NS1L_17LinearCombinationIaiaiLNS_15FloatRoundStyleE2EEESI_S1K_JEEENS4_5SM1004TMEM4LOAD26SM100_TMEM_LOAD_16dp32b32xES10_NS11_INS12_ILi2ELi4ELi3EEES15_NSS_INS5_IJS16_SF_EEENS5_IJSF_SC_EEEEEEENS4_39AutoVectorizingCopyWithAssumedAlignmentILi128EEENS4_14SM90_TMA_STOREES1Z_S21_S21_EEEvvEEEEvNT_6ParamsE --------------------------
	.section	.nv.info._ZN7cutlass13device_kernelINS_4gemm6kernel13GemmUniversalIN4cute5tupleIJiiiiEEENS1_10collective13CollectiveMmaINS1_35MainloopSm100TmaUmmaWarpSpecializedILi3ELi2ELi4ENS5_IJNS4_1CILi2EEENSA_ILi1EEESC_EEEEENS5_IJNSA_ILi64EEENSA_ILi256EEENSA_ILi32EEEEEEaNS5_IJlSC_lEEEaSJ_NS4_8TiledMMAINS4_8MMA_AtomIJNS4_15SM100_MMA_S8_SSIaaiLi64ELi256ELNS4_4UMMA5MajorE0ELSO_0ELNSN_8SaturateE0EEEEEENS4_6LayoutINS5_IJSC_SC_SC_EEENS5_IJNSA_ILi0EEESU_SU_EEEEENS5_IJNS4_10UnderscoreESX_SX_EEEEENS4_13SM90_TMA_LOADENS4_14ComposedLayoutINS4_7SwizzleILi1ELi4ELi3EEENS4_18smem_ptr_flag_bitsILi8EEENSS_INS5_IJNSA_ILi8EEESH_EEENS5_IJSH_SC_EEEEEEEvNS4_8identityENS4_23SM90_TMA_LOAD_MULTICASTES1A_vS1B_EENS_8epilogue10collective18CollectiveEpilogueINS1E_23Sm100TmaWarpSpecializedILi4ELi2ELi32ELb0ELb0EEEJSI_NS5_IJNSS_ISF_SC_EES1J_EEEaSJ_aSJ_NS1E_6fusion15FusionCallbacksIS1I_NS1L_17LinearCombinationIaiaiLNS_15FloatRoundStyleE2EEESI_S1K_JEEENS4_5SM1004TMEM4LOAD26SM100_TMEM_LOAD_16dp32b32xES10_NS11_INS12_ILi2ELi4ELi3EEES15_NSS_INS5_IJS16_SF_EEENS5_IJSF_SC_EEEEEEENS4_39AutoVectorizingCopyWithAssumedAlignmentILi128EEENS4_14SM90_TMA_STOREES1Z_S21_S21_EEEvvEEEEvNT_6ParamsE,"",@"SHT_CUDA_INFO"
	.sectionflags	@""
	.align	4


	//----- nvinfo : EIATTR_CUDA_API_VERSION
	.align		4
        /*0000*/ 	.byte	0x04, 0x37
        /*0002*/ 	.short	(.L_32 - .L_31)
.L_31:
        /*0004*/ 	.word	0x00000082


	//----- nvinfo : EIATTR_KPARAM_INFO
	.align		4
.L_32:
        /*0008*/ 	.byte	0x04, 0x17
        /*000a*/ 	.short	(.L_34 - .L_33)
.L_33:
        /*000c*/ 	.word	0x00000000
        /*0010*/ 	.short	0x0000
        /*0012*/ 	.short	0x0000
        /*0014*/ 	.byte	0x00, 0xf0, 0x01, 0x20


	//----- nvinfo : EIATTR_AT_ENTRY_FRAGMENTS
	.align		4
.L_34:
        /*0018*/ 	.byte	0x04, 0x4f
        /*001a*/ 	.short	(.L_36 - .L_35)


	//   ....[0]....
.L_35:
        /*001c*/ 	.word	0x00000006


	//----- nvinfo : EIATTR_RESERVED_SMEM_USED
	.align		4
.L_36:
        /*0020*/ 	.byte	0x01, 0x41
	.zero		2


	//----- nvinfo : EIATTR_SPARSE_MMA_MASK
	.align		4
        /*0024*/ 	.byte	0x03, 0x50
        /*0026*/ 	.short	0x0000


	//----- nvinfo : EIATTR_TCGEN05_1CTA_USED
	.align		4
        /*0028*/ 	.byte	0x01, 0x51
	.zero		2


	//----- nvinfo : EIATTR_MAXREG_COUNT
	.align		4
        /*002c*/ 	.byte	0x03, 0x1b
        /*002e*/ 	.short	0x00ff


	//----- nvinfo : EIATTR_NUM_BARRIERS
	.align		4
        /*0030*/ 	.byte	0x02, 0x4c
        /*0032*/ 	.byte	0x07
	.zero		1


	//----- nvinfo : EIATTR_EXTERNS
	.align		4
        /*0034*/ 	.byte	0x04, 0x0f
        /*0036*/ 	.short	(.L_38 - .L_37)


	//   ....[0]....
	.align		4
.L_37:
        /*0038*/ 	.word	index@(__assertfail)


	//----- nvinfo : EIATTR_MERCURY_ISA_VERSION
	.align		4
.L_38:
        /*003c*/ 	.byte	0x03, 0x5f
        /*003e*/ 	.short	0x0101


	//----- nvinfo : EIATTR_INT_WARP_WIDE_INSTR_OFFSETS
	.align		4
        /*0040*/ 	.byte	0x04, 0x31
        /*0042*/ 	.short	(.L_40 - .L_39)


	//   ....[0]....
.L_39:
        /*0044*/ 	.word	0x00003ac0


	//   ....[1]....
        /*0048*/ 	.word	0x00003af0


	//   ....[2]....
        /*004c*/ 	.word	0x00003b10


	//   ....[3]....
        /*0050*/ 	.word	0x000046e0


	//   ....[4]....
        /*0054*/ 	.word	0x00004740


	//   ....[5]....
        /*0058*/ 	.word	0x00004830


	//   ....[6]....
        /*005c*/ 	.word	0x000048b0


	//   ....[7]....
        /*0060*/ 	.word	0x000049b0


	//   ....[8]....
        /*0064*/ 	.word	0x00004a40


	//   ....[9]....
        /*0068*/ 	.word	0x00004b40


	//   ....[10]....
        /*006c*/ 	.word	0x00004bf0


	//----- nvinfo : EIATTR_COOP_GROUP_MASK_REGIDS
	.align		4
.L_40:
        /*0070*/ 	.byte	0x04, 0x29
        /*0072*/ 	.short	(.L_42 - .L_41)


	//   ....[0]....
.L_41:
        /*0074*/ 	.word	0xffffffff


	//   ....[1]....
        /*0078*/ 	.word	0xffffffff


	//   ....[2]....
        /*007c*/ 	.word	0xffffffff


	//   ....[3]....
        /*0080*/ 	.word	0xffffffff


	//   ....[4]....
        /*0084*/ 	.word	0xffffffff


	//   ....[5]....
        /*0088*/ 	.word	0xffffffff


	//   ....[6]....
        /*008c*/ 	.word	0xffffffff


	//   ....[7]....
        /*0090*/ 	.word	0xffffffff


	//   ....[8]....
        /*0094*/ 	.word	0xffffffff


	//   ....[9]....
        /*0098*/ 	.word	0xffffffff


	//   ....[10]....
        /*009c*/ 	.word	0xffffffff


	//   ....[11]....
        /*00a0*/ 	.word	0xffffffff


	//   ....[12]....
        /*00a4*/ 	.word	0xffffffff


	//   ....[13]....
        /*00a8*/ 	.word	0xffffffff


	//----- nvinfo : EIATTR_COOP_GROUP_INSTR_OFFSETS
	.align		4
.L_42:
        /*00ac*/ 	.byte	0x04, 0x28
        /*00ae*/ 	.short	(.L_44 - .L_43)


	//   ....[0]....
.L_43:
        /*00b0*/ 	.word	0x00000080


	//   ....[1]....
        /*00b4*/ 	.word	0x000004f0


	//   ....[2]....
        /*00b8*/ 	.word	0x00000670


	//   ....[3]....
        /*00bc*/ 	.word	0x00000810


	//   ....[4]....
        /*00c0*/ 	.word	0x00000910


	//   ....[5]....
        /*00c4*/ 	.word	0x00000a80


	//   ....[6]....
        /*00c8*/ 	.word	0x00000c20


	//   ....[7]....
        /*00cc*/ 	.word	0x00000dd0


	//   ....[8]....
        /*00d0*/ 	.word	0x00001fd0


	//   ....[9]....
        /*00d4*/ 	.word	0x00002e00


	//   ....[10]....
        /*00d8*/ 	.word	0x00003010


	//   ....[11]....
        /*00dc*/ 	.word	0x00003040


	//   ....[12]....
        /*00e0*/ 	.word	0x000039a0


	//   ....[13]....
        /*00e4*/ 	.word	0x00003bd0


	//----- nvinfo : EIATTR_VRC_CTA_INIT_COUNT
	.align		4
.L_44:
        /*00e8*/ 	.byte	0x02, 0x4a
        /*00ea*/ 	.byte	0x80
	.zero		1


	//----- nvinfo : EIATTR_SYSCALL_OFFSETS
	.align		4
        /*00ec*/ 	.byte	0x04, 0x46
        /*00ee*/ 	.short	(.L_46 - .L_45)


	//   ....[0]....
.L_45:
        /*00f0*/ 	.word	0x00005880


	//   ....[1]....
        /*00f4*/ 	.word	0x000059c0


	//   ....[2]....
        /*00f8*/ 	.word	0x000061f0


	//   ....[3]....
        /*00fc*/ 	.word	0x00006f90


	//   ....[4]....
        /*0100*/ 	.word	0x00007ce0


	//   ....[5]....
        /*0104*/ 	.word	0x00008a50


	//----- nvinfo : EIATTR_MBARRIER_INSTR_OFFSETS
	.align		4
.L_46:
        /*0108*/ 	.byte	0x04, 0x39
        /*010a*/ 	.short	(.L_48 - .L_47)


	//   ....[0]....
.L_47:
        /*010c*/ 	.word	0x00000600
        /*0110*/ 	.word	0x000000ff
        /*0114*/ 	.word	0x00000000
        /*0118*/ 	.short	0x0100
        /*011a*/ 	.byte	0x04
	.zero		1


	//   ....[1]....
        /*011c*/ 	.word	0x00000610
        /*0120*/ 	.word	0x000000ff
        /*0124*/ 	.word	0x00000018
        /*0128*/ 	.short	0x0100
        /*012a*/ 	.byte	0x04
	.zero		1


	//   ....[2]....
        /*012c*/ 	.word	0x00000620
        /*0130*/ 	.word	0x000000ff
        /*0134*/ 	.word	0x00000008
        /*0138*/ 	.short	0x0100
        /*013a*/ 	.byte	0x04
	.zero		1


	//   ....[3]....
        /*013c*/ 	.word	0x00000630
        /*0140*/ 	.word	0x000000ff
        /*0144*/ 	.word	0x00000020
        /*0148*/ 	.short	0x0100
        /*014a*/ 	.byte	0x04
	.zero		1


	//   ....[4]....
        /*014c*/ 	.word	0x00000640
        /*0150*/ 	.word	0x000000ff
        /*0154*/ 	.word	0x00000010
        /*0158*/ 	.short	0x0100
        /*015a*/ 	.byte	0x04
	.zero		1


	//   ....[5]....
        /*015c*/ 	.word	0x00000650
        /*0160*/ 	.word	0x000000ff
        /*0164*/ 	.word	0x00000028
        /*0168*/ 	.short	0x0100
        /*016a*/ 	.byte	0x04
	.zero		1


	//   ....[6]....
        /*016c*/ 	.word	0x00000780
        /*0170*/ 	.word	0x000000ff
        /*0174*/ 	.word	0x00000030
        /*0178*/ 	.short	0x0100
        /*017a*/ 	.byte	0x04
	.zero		1


	//   ....[7]....
        /*017c*/ 	.word	0x00000790
        /*0180*/ 	.word	0x000000ff
        /*0184*/ 	.word	0x00000050
        /*0188*/ 	.short	0x0100
        /*018a*/ 	.byte	0x04
	.zero		1


	//   ....[8]....
        /*018c*/ 	.word	0x000007a0
        /*0190*/ 	.word	0x000000ff
        /*0194*/ 	.word	0x00000038
        /*0198*/ 	.short	0x0100
        /*019a*/ 	.byte	0x04
	.zero		1


	//   ....[9]....
        /*019c*/ 	.word	0x000007b0
        /*01a0*/ 	.word	0x000000ff
        /*01a4*/ 	.word	0x00000058
        /*01a8*/ 	.short	0x0100
        /*01aa*/ 	.byte	0x04
	.zero		1


	//   ....[10]....
        /*01ac*/ 	.word	0x000007c0
        /*01b0*/ 	.word	0x000000ff
        /*01b4*/ 	.word	0x00000040
        /*01b8*/ 	.short	0x0100
        /*01ba*/ 	.byte	0x04
	.zero		1


	//   ....[11]....
        /*01bc*/ 	.word	0x000007d0
        /*01c0*/ 	.word	0x000000ff
        /*01c4*/ 	.word	0x00000060
        /*01c8*/ 	.short	0x0100
        /*01ca*/ 	.byte	0x04
	.zero		1


	//   ....[12]....
        /*01cc*/ 	.word	0x000007e0
        /*01d0*/ 	.word	0x000000ff
        /*01d4*/ 	.word	0x00000048
        /*01d8*/ 	.short	0x0100
        /*01da*/ 	.byte	0x04
	.zero		1


	//   ....[13]....
        /*01dc*/ 	.word	0x000007f0
        /*01e0*/ 	.word	0x000000ff
        /*01e4*/ 	.word	0x00000068
        /*01e8*/ 	.short	0x0100
        /*01ea*/ 	.byte	0x04
	.zero		1


	//   ....[14]....
        /*01ec*/ 	.word	0x000008e0
        /*01f0*/ 	.word	0x000000ff
        /*01f4*/ 	.word	0x00000070
        /*01f8*/ 	.short	0x0100
        /*01fa*/ 	.byte	0x06
	.zero		1


	//   ....[15]....
        /*01fc*/ 	.word	0x000008f0
        /*0200*/ 	.word	0x000000ff
        /*0204*/ 	.word	0x00000078
        /*0208*/ 	.short	0x0100
        /*020a*/ 	.byte	0x06
	.zero		1


	//   ....[16]....
        /*020c*/ 	.word	0x00000a30
        /*0210*/ 	.word	0x000000ff
        /*0214*/ 	.word	0x00000080
        /*0218*/ 	.short	0x0100
        /*021a*/ 	.byte	0x06
	.zero		1


	//   ....[17]....
        /*021c*/ 	.word	0x00000a40
        /*0220*/ 	.word	0x000000ff
        /*0224*/ 	.word	0x00000090
        /*0228*/ 	.short	0x0100
        /*022a*/ 	.byte	0x06
	.zero		1


	//   ....[18]....
        /*022c*/ 	.word	0x00000a50
        /*0230*/ 	.word	0x000000ff
        /*0234*/ 	.word	0x00000088
        /*0238*/ 	.short	0x0100
        /*023a*/ 	.byte	0x06
	.zero		1


	//   ....[19]....
        /*023c*/ 	.word	0x00000a60
        /*0240*/ 	.word	0x000000ff
        /*0244*/ 	.word	0x00000098
        /*0248*/ 	.short	0x0100
        /*024a*/ 	.byte	0x06
	.zero		1


	//   ....[20]....
        /*024c*/ 	.word	0x00000b90
        /*0250*/ 	.word	0x000000ff
        /*0254*/ 	.word	0x000000a0
        /*0258*/ 	.short	0x0100
        /*025a*/ 	.byte	0x04
	.zero		1


	//   ....[21]....
        /*025c*/ 	.word	0x00000ba0
        /*0260*/ 	.word	0x000000ff
        /*0264*/ 	.word	0x000000c0
        /*0268*/ 	.short	0x0100
        /*026a*/ 	.byte	0x04
	.zero		1


	//   ....[22]....
        /*026c*/ 	.word	0x00000bb0
        /*0270*/ 	.word	0x000000ff
        /*0274*/ 	.word	0x000000a8
        /*0278*/ 	.short	0x0100
        /*027a*/ 	.byte	0x04
	.zero		1


	//   ....[23]....
        /*027c*/ 	.word	0x00000bc0
        /*0280*/ 	.word	0x000000ff
        /*0284*/ 	.word	0x000000c8
        /*0288*/ 	.short	0x0100
        /*028a*/ 	.byte	0x04
	.zero		1


	//   ....[24]....
        /*028c*/ 	.word	0x00000bd0
        /*0290*/ 	.word	0x000000ff
        /*0294*/ 	.word	0x000000b0
        /*0298*/ 	.short	0x0100
        /*029a*/ 	.byte	0x04
	.zero		1


	//   ....[25]....
        /*029c*/ 	.word	0x00000be0
        /*02a0*/ 	.word	0x000000ff
        /*02a4*/ 	.word	0x000000d0
        /*02a8*/ 	.short	0x0100
        /*02aa*/ 	.byte	0x04
	.zero		1


	//   ....[26]....
        /*02ac*/ 	.word	0x00000bf0
        /*02b0*/ 	.word	0x000000ff
        /*02b4*/ 	.word	0x000000b8
        /*02b8*/ 	.short	0x0100
        /*02ba*/ 	.byte	0x04
	.zero		1


	//   ....[27]....
        /*02bc*/ 	.word	0x00000c00
        /*02c0*/ 	.word	0x000000ff
        /*02c4*/ 	.word	0x000000d8
        /*02c8*/ 	.short	0x0100
        /*02ca*/ 	.byte	0x04
	.zero		1


	//   ....[28]....
        /*02cc*/ 	.word	0x00000cf0
        /*02d0*/ 	.word	0x000000ff
        /*02d4*/ 	.word	0x000000e0
        /*02d8*/ 	.short	0x0100
        /*02da*/ 	.byte	0x04
	.zero		1


	//   ....[29]....
        /*02dc*/ 	.word	0x00000d00
        /*02e0*/ 	.word	0x000000ff
        /*02e4*/ 	.word	0x000000f0
        /*02e8*/ 	.short	0x0100
        /*02ea*/ 	.byte	0x04
	.zero		1


	//   ....[30]....
        /*02ec*/ 	.word	0x00000d10
        /*02f0*/ 	.word	0x000000ff
        /*02f4*/ 	.word	0x000000e8
        /*02f8*/ 	.short	0x0100
        /*02fa*/ 	.byte	0x04
	.zero		1


	//   ....[31]....
        /*02fc*/ 	.word	0x00000d20
        /*0300*/ 	.word	0x000000ff
        /*0304*/ 	.word	0x000000f8
        /*0308*/ 	.short	0x0100
        /*030a*/ 	.byte	0x04
	.zero		1


	//   ....[32]....
        /*030c*/ 	.word	0x00001850
        /*0310*/ 	.word	0x00000000
        /*0314*/ 	.word	0x000000f0
        /*0318*/ 	.short	0x010a
        /*031a*/ 	.byte	0xff
	.zero		1


	//   ....[33]....
        /*031c*/ 	.word	0x00001880
        /*0320*/ 	.word	0x00000000
        /*0324*/ 	.word	0x000000e0
        /*0328*/ 	.short	0x0101
        /*032a*/ 	.byte	0xff
	.zero		1


	//   ....[34]....
        /*032c*/ 	.word	0x00001950
        /*0330*/ 	.word	0x000000ff
        /*0334*/ 	.word	0x00000018
        /*0338*/ 	.short	0x010a
        /*033a*/ 	.byte	0x04
	.zero		1


	//   ....[35]....
        /*033c*/ 	.word	0x000019d0
        /*0340*/ 	.word	0x000000ff
        /*0344*/ 	.word	0x00000018
        /*0348*/ 	.short	0x010a
        /*034a*/ 	.byte	0x21
	.zero		1


	//   ....[36]....
        /*034c*/ 	.word	0x00001b60
        /*0350*/ 	.word	0x000000ff
        /*0354*/ 	.word	0x00000018
        /*0358*/ 	.short	0x010a
        /*035a*/ 	.byte	0x08
	.zero		1


	//   ....[37]....
        /*035c*/ 	.word	0x00001c80
        /*0360*/ 	.word	0x000000ff
        /*0364*/ 	.word	0x00000078
        /*0368*/ 	.short	0x0101
        /*036a*/ 	.byte	0x06
	.zero		1


	//   ....[38]....
        /*036c*/ 	.word	0x00001ca0
        /*0370*/ 	.word	0x000000ff
        /*0374*/ 	.word	0x00000018
        /*0378*/ 	.short	0x010a
        /*037a*/ 	.byte	0x04
	.zero		1


	//   ....[39]....
        /*037c*/ 	.word	0x00001d20
        /*0380*/ 	.word	0x000000ff
        /*0384*/ 	.word	0x00000018
        /*0388*/ 	.short	0x010a
        /*038a*/ 	.byte	0x11
	.zero		1


	//   ....[40]....
        /*038c*/ 	.word	0x00001f30
        /*0390*/ 	.word	0x000000ff
        /*0394*/ 	.word	0x00000018
        /*0398*/ 	.short	0x010a
        /*039a*/ 	.byte	0x07
	.zero		1


	//   ....[41]....
        /*039c*/ 	.word	0x00002000
        /*03a0*/ 	.word	0x00000003
        /*03a4*/ 	.word	0x00000080
        /*03a8*/ 	.short	0x010a
        /*03aa*/ 	.byte	0xff
	.zero		1


	//   ....[42]....
        /*03ac*/ 	.word	0x00002150
        /*03b0*/ 	.word	0x00000000
        /*03b4*/ 	.word	0x00000000
        /*03b8*/ 	.short	0x0101
        /*03ba*/ 	.byte	0xff
	.zero		1


	//   ....[43]....
        /*03bc*/ 	.word	0x00002710
        /*03c0*/ 	.word	0x000000ff
        /*03c4*/ 	.word	0x00000000
        /*03c8*/ 	.short	0x010a
        /*03ca*/ 	.byte	0x04
	.zero		1


	//   ....[44]....
        /*03cc*/ 	.word	0x000027a0
        /*03d0*/ 	.word	0x000000ff
        /*03d4*/ 	.word	0x00000000
        /*03d8*/ 	.short	0x010a
        /*03da*/ 	.byte	0x05
	.zero		1


	//   ....[45]....
        /*03dc*/ 	.word	0x00002840
        /*03e0*/ 	.word	0x00000000
        /*03e4*/ 	.word	0x00000000
        /*03e8*/ 	.short	0x010a
        /*03ea*/ 	.byte	0xff
	.zero		1


	//   ....[46]....
        /*03ec*/ 	.word	0x00002960
        /*03f0*/ 	.word	0x00000002
        /*03f4*/ 	.word	0x000000e0
        /*03f8*/ 	.short	0x010a
        /*03fa*/ 	.byte	0xff
	.zero		1


	//   ....[47]....
        /*03fc*/ 	.word	0x000029d0
        /*0400*/ 	.word	0x00000002
        /*0404*/ 	.word	0x00000000
        /*0408*/ 	.short	0x0101
        /*040a*/ 	.byte	0xff
	.zero		1


	//   ....[48]....
        /*040c*/ 	.word	0x000029f0
        /*0410*/ 	.word	0x000000ff
        /*0414*/ 	.word	0x00000090
        /*0418*/ 	.short	0x010a
        /*041a*/ 	.byte	0x04
	.zero		1


	//   ....[49]....
        /*041c*/ 	.word	0x00002b10
        /*0420*/ 	.word	0x00000002
        /*0424*/ 	.word	0x00000080
        /*0428*/ 	.short	0x010a
        /*042a*/ 	.byte	0xff
	.zero		1


	//   ....[50]....
        /*042c*/ 	.word	0x00002c10
        /*0430*/ 	.word	0x00000002
        /*0434*/ 	.word	0x00000000
        /*0438*/ 	.short	0x0101
        /*043a*/ 	.byte	0xff
	.zero		1


	//   ....[51]....
        /*043c*/ 	.word	0x00002ca0
        /*0440*/ 	.word	0x000000ff
        /*0444*/ 	.word	0x00000090
        /*0448*/ 	.short	0x0106
        /*044a*/ 	.byte	0x04
	.zero		1


	//   ....[52]....
        /*044c*/ 	.word	0x00002cc0
        /*0450*/ 	.word	0x000000ff
        /*0454*/ 	.word	0x00000090
        /*0458*/ 	.short	0x010a
        /*045a*/ 	.byte	0x04
	.zero		1


	//   ....[53]....
        /*045c*/ 	.word	0x00002d50
        /*0460*/ 	.word	0x000000ff
        /*0464*/ 	.word	0x00000090
        /*0468*/ 	.short	0x0106
        /*046a*/ 	.byte	0x07
	.zero		1


	//   ....[54]....
        /*046c*/ 	.word	0x00002d90
        /*0470*/ 	.word	0x00000000
        /*0474*/ 	.word	0x00000090
        /*0478*/ 	.short	0x010a
        /*047a*/ 	.byte	0xff
	.zero		1


	//   ....[55]....
        /*047c*/ 	.word	0x00003280
        /*0480*/ 	.word	0x00000000
        /*0484*/ 	.word	0x00000080
        /*0488*/ 	.short	0x010a
        /*048a*/ 	.byte	0xff
	.zero		1


	//   ....[56]....
        /*048c*/ 	.word	0x00003380
        /*0490*/ 	.word	0x00000003
        /*0494*/ 	.word	0x00000000
        /*0498*/ 	.short	0x0101
        /*049a*/ 	.byte	0xff
	.zero		1


	//   ....[57]....
        /*049c*/ 	.word	0x00003390
        /*04a0*/ 	.word	0x000000ff
        /*04a4*/ 	.word	0x00000000
        /*04a8*/ 	.short	0x010a
        /*04aa*/ 	.byte	0x04
	.zero		1


	//   ....[58]....
        /*04ac*/ 	.word	0x000033b0
        /*04b0*/ 	.word	0x000000ff
        /*04b4*/ 	.word	0x000000c0
        /*04b8*/ 	.short	0x010a
        /*04ba*/ 	.byte	0x13
	.zero		1


	//   ....[59]....
        /*04bc*/ 	.word	0x000034f0
        /*04c0*/ 	.word	0x000000ff
        /*04c4*/ 	.word	0x00000000
        /*04c8*/ 	.short	0x010a
        /*04ca*/ 	.byte	0x06
	.zero		1


	//   ....[60]....
        /*04cc*/ 	.word	0x000035f0
        /*04d0*/ 	.word	0x000000ff
        /*04d4*/ 	.word	0x00000000
        /*04d8*/ 	.short	0x010a
        /*04da*/ 	.byte	0x04
	.zero		1


	//   ....[61]....
        /*04dc*/ 	.word	0x000037d0
        /*04e0*/ 	.word	0x000000ff
        /*04e4*/ 	.word	0x00000000
        /*04e8*/ 	.short	0x010a
        /*04ea*/ 	.byte	0x04
	.zero		1


	//   ....[62]....
        /*04ec*/ 	.word	0x00003860
        /*04f0*/ 	.word	0x000000ff
        /*04f4*/ 	.word	0x00000000
        /*04f8*/ 	.short	0x010a
        /*04fa*/ 	.byte	0x05
	.zero		1


	//   ....[63]....
        /*04fc*/ 	.word	0x000038f0
        /*0500*/ 	.word	0x000000ff
        /*0504*/ 	.word	0x00000000
        /*0508*/ 	.short	0x010a
        /*050a*/ 	.byte	0x05
	.zero		1


	//   ....[64]....
        /*050c*/ 	.word	0x00003980
        /*0510*/ 	.word	0x000000ff
        /*0514*/ 	.word	0x00000000
        /*0518*/ 	.short	0x010a
        /*051a*/ 	.byte	0x04
	.zero		1


	//   ....[65]....
        /*051c*/ 	.word	0x00003ea0
        /*0520*/ 	.word	0x00000008
        /*0524*/ 	.word	0x00000080
        /*0528*/ 	.short	0x010a
        /*052a*/ 	.byte	0xff
	.zero		1


	//   ....[66]....
        /*052c*/ 	.word	0x00004010
        /*0530*/ 	.word	0x00000000
        /*0534*/ 	.word	0x00000000
        /*0538*/ 	.short	0x0101
        /*053a*/ 	.byte	0xff
	.zero		1


	//   ....[67]....
        /*053c*/ 	.word	0x000044f0
        /*0540*/ 	.word	0x000000ff
        /*0544*/ 	.word	0x00000078
        /*0548*/ 	.short	0x010a
        /*054a*/ 	.byte	0x15
	.zero		1


	//   ....[68]....
        /*054c*/ 	.word	0x00004680
        /*0550*/ 	.word	0x000000ff
        /*0554*/ 	.word	0x00000050
        /*0558*/ 	.short	0x010a
        /*055a*/ 	.byte	0x15
	.zero		1


	//   ....[69]....
        /*055c*/ 	.word	0x000047d0
        /*0560*/ 	.word	0x000000ff
        /*0564*/ 	.word	0x00000030
        /*0568*/ 	.short	0x010b
        /*056a*/ 	.byte	0x15
	.zero		1


	//   ....[70]....
        /*056c*/ 	.word	0x000047f0
        /*0570*/ 	.word	0x000000ff
        /*0574*/ 	.word	0x00000000
        /*0578*/ 	.short	0x0101
        /*057a*/ 	.byte	0x04
	.zero		1


	//   ....[71]....
        /*057c*/ 	.word	0x00004800
        /*0580*/ 	.word	0x000000ff
        /*0584*/ 	.word	0x00000058
        /*0588*/ 	.short	0x010a
        /*058a*/ 	.byte	0x15
	.zero		1


	//   ....[72]....
        /*058c*/ 	.word	0x00004950
        /*0590*/ 	.word	0x000000ff
        /*0594*/ 	.word	0x00000038
        /*0598*/ 	.short	0x010b
        /*059a*/ 	.byte	0x15
	.zero		1


	//   ....[73]....
        /*059c*/ 	.word	0x00004970
        /*05a0*/ 	.word	0x000000ff
        /*05a4*/ 	.word	0x00000000
        /*05a8*/ 	.short	0x0101
        /*05aa*/ 	.byte	0x04
	.zero		1


	//   ....[74]....
        /*05ac*/ 	.word	0x00004980
        /*05b0*/ 	.word	0x000000ff
        /*05b4*/ 	.word	0x00000060
        /*05b8*/ 	.short	0x010a
        /*05ba*/ 	.byte	0x15
	.zero		1


	//   ....[75]....
        /*05bc*/ 	.word	0x00004ae0
        /*05c0*/ 	.word	0x000000ff
        /*05c4*/ 	.word	0x00000040
        /*05c8*/ 	.short	0x010b
        /*05ca*/ 	.byte	0x15
	.zero		1


	//   ....[76]....
        /*05cc*/ 	.word	0x00004b00
        /*05d0*/ 	.word	0x000000ff
        /*05d4*/ 	.word	0x00000000
        /*05d8*/ 	.short	0x0101
        /*05da*/ 	.byte	0x04
	.zero		1


	//   ....[77]....
        /*05dc*/ 	.word	0x00004b10
        /*05e0*/ 	.word	0x000000ff
        /*05e4*/ 	.word	0x00000068
        /*05e8*/ 	.short	0x010a
        /*05ea*/ 	.byte	0x15
	.zero		1


	//   ....[78]....
        /*05ec*/ 	.word	0x00004d10
        /*05f0*/ 	.word	0x000000ff
        /*05f4*/ 	.word	0x00000048
        /*05f8*/ 	.short	0x010b
        /*05fa*/ 	.byte	0x15
	.zero		1


	//   ....[79]....
        /*05fc*/ 	.word	0x00004d20
        /*0600*/ 	.word	0x000000ff
        /*0604*/ 	.word	0x00000000
        /*0608*/ 	.short	0x0101
        /*060a*/ 	.byte	0x2b
	.zero		1


	//   ....[80]....
        /*060c*/ 	.word	0x00004d50
        /*0610*/ 	.word	0x000000ff
        /*0614*/ 	.word	0x00000050
        /*0618*/ 	.short	0x010a
        /*061a*/ 	.byte	0x15
	.zero		1


	//   ....[81]....
        /*061c*/ 	.word	0x00004d70
        /*0620*/ 	.word	0x000000ff
        /*0624*/ 	.word	0x00000058
        /*0628*/ 	.short	0x010a
        /*062a*/ 	.byte	0x15
	.zero		1


	//   ....[82]....
        /*062c*/ 	.word	0x00004d90
        /*0630*/ 	.word	0x000000ff
        /*0634*/ 	.word	0x00000060
        /*0638*/ 	.short	0x010a
        /*063a*/ 	.byte	0x15
	.zero		1


	//   ....[83]....
        /*063c*/ 	.word	0x00004dd0
        /*0640*/ 	.word	0x00000000
        /*0644*/ 	.word	0x00000068
        /*0648*/ 	.short	0x010a
        /*064a*/ 	.byte	0xff
	.zero		1


	//   ....[84]....
        /*064c*/ 	.word	0x00005110
        /*0650*/ 	.word	0x00000003
        /*0654*/ 	.word	0x00000080
        /*0658*/ 	.short	0x010a
        /*065a*/ 	.byte	0xff
	.zero		1


	//   ....[85]....
        /*065c*/ 	.word	0x00005290
        /*0660*/ 	.word	0x00000000
        /*0664*/ 	.word	0x00000000
        /*0668*/ 	.short	0x0101
        /*066a*/ 	.byte	0xff
	.zero		1


	//   ....[86]....
        /*066c*/ 	.word	0x00005db0
        /*0670*/ 	.word	0x00000002
        /*0674*/ 	.word	0x00000030
        /*0678*/ 	.short	0x010a
        /*067a*/ 	.byte	0xff
	.zero		1


	//   ....[87]....
        /*067c*/ 	.word	0x00005df0
        /*0680*/ 	.word	0x00000034
        /*0684*/ 	.word	0x000000a0
        /*0688*/ 	.short	0x010a
        /*068a*/ 	.byte	0xff
	.zero		1


	//   ....[88]....
        /*068c*/ 	.word	0x00005f30
        /*0690*/ 	.word	0x00000002
        /*0694*/ 	.word	0x00000030
        /*0698*/ 	.short	0x010a
        /*069a*/ 	.byte	0xff
	.zero		1


	//   ....[89]....
        /*069c*/ 	.word	0x00006050
        /*06a0*/ 	.word	0x00000000
        /*06a4*/ 	.word	0x00000000
        /*06a8*/ 	.short	0x0101
        /*06aa*/ 	.byte	0xff
	.zero		1


	//   ....[90]....
        /*06ac*/ 	.word	0x000060d0
        /*06b0*/ 	.word	0x00000034
        /*06b4*/ 	.word	0x000000a0
        /*06b8*/ 	.short	0x010a
        /*06ba*/ 	.byte	0xff
	.zero		1


	//   ....[91]....
        /*06bc*/ 	.word	0x00006c40
        /*06c0*/ 	.word	0x00000000
        /*06c4*/ 	.word	0x00000030
        /*06c8*/ 	.short	0x010a
        /*06ca*/ 	.byte	0xff
	.zero		1


	//   ....[92]....
        /*06cc*/ 	.word	0x00006cf0
        /*06d0*/ 	.word	0x00000000
        /*06d4*/ 	.word	0x00000030
        /*06d8*/ 	.short	0x010a
        /*06da*/ 	.byte	0xff
	.zero		1


	//   ....[93]....
        /*06dc*/ 	.word	0x00006e10
        /*06e0*/ 	.word	0x00000000
        /*06e4*/ 	.word	0x00000000
        /*06e8*/ 	.short	0x0101
        /*06ea*/ 	.byte	0xff
	.zero		1


	//   ....[94]....
        /*06ec*/ 	.word	0x00007980
        /*06f0*/ 	.word	0x00000000
        /*06f4*/ 	.word	0x00000030
        /*06f8*/ 	.short	0x010a
        /*06fa*/ 	.byte	0xff
	.zero		1


	//   ....[95]....
        /*06fc*/ 	.word	0x00007a30
        /*0700*/ 	.word	0x00000000
        /*0704*/ 	.word	0x00000030
        /*0708*/ 	.short	0x010a
        /*070a*/ 	.byte	0xff
	.zero		1


	//   ....[96]....
        /*070c*/ 	.word	0x00007b60
        /*0710*/ 	.word	0x00000000
        /*0714*/ 	.word	0x00000000
        /*0718*/ 	.short	0x0101
        /*071a*/ 	.byte	0xff
	.zero		1


	//   ....[97]....
        /*071c*/ 	.word	0x00008700
        /*0720*/ 	.word	0x00000000
        /*0724*/ 	.word	0x00000030
        /*0728*/ 	.short	0x010a
        /*072a*/ 	.byte	0xff
	.zero		1


	//   ....[98]....
        /*072c*/ 	.word	0x000087b0
        /*0730*/ 	.word	0x00000000
        /*0734*/ 	.word	0x00000030
        /*0738*/ 	.short	0x010a
        /*073a*/ 	.byte	0xff
	.zero		1


	//   ....[99]....
        /*073c*/ 	.word	0x000088d0
        /*0740*/ 	.word	0x00000000
        /*0744*/ 	.word	0x00000000
        /*0748*/ 	.short	0x0101
        /*074a*/ 	.byte	0xff
	.zero		1


	//   ....[100]....
        /*074c*/ 	.word	0x00008ce0
        /*0750*/ 	.word	0x000000ff
        /*0754*/ 	.word	0x00000000
        /*0758*/ 	.short	0x0101
        /*075a*/ 	.byte	0x04
	.zero		1


	//   ....[101]....
        /*075c*/ 	.word	0x000095e0
        /*0760*/ 	.word	0x00000000
        /*0764*/ 	.word	0x000000f0
        /*0768*/ 	.short	0x010a
        /*076a*/ 	.byte	0xff
	.zero		1


	//   ....[102]....
        /*076c*/ 	.word	0x00009640
        /*0770*/ 	.word	0x00000000
        /*0774*/ 	.word	0x00000018
        /*0778*/ 	.short	0x010a
        /*077a*/ 	.byte	0xff
	.zero		1


	//   ....[103]....
        /*077c*/ 	.word	0x000096a0
        /*0780*/ 	.word	0x00000000
        /*0784*/ 	.word	0x00000018
        /*0788*/ 	.short	0x010a
        /*078a*/ 	.byte	0xff
	.zero		1


	//   ....[104]....
        /*078c*/ 	.word	0x000096f0
        /*0790*/ 	.word	0x00000003
        /*0794*/ 	.word	0x00000080
        /*0798*/ 	.short	0x010a
        /*079a*/ 	.byte	0xff
	.zero		1


	//   ....[105]....
        /*079c*/ 	.word	0x00009750
        /*07a0*/ 	.word	0x00000000
        /*07a4*/ 	.word	0x00000000
        /*07a8*/ 	.short	0x010a
        /*07aa*/ 	.byte	0xff
	.zero		1


	//   ....[106]....
        /*07ac*/ 	.word	0x000097b0
        /*07b0*/ 	.word	0x00000000
        /*07b4*/ 	.word	0x00000000
        /*07b8*/ 	.short	0x010a
        /*07ba*/ 	.byte	0xff
	.zero		1


	//   ....[107]....
        /*07bc*/ 	.word	0x00009800
        /*07c0*/ 	.word	0x00000002
        /*07c4*/ 	.word	0x000000e0
        /*07c8*/ 	.short	0x010a
        /*07ca*/ 	.byte	0xff
	.zero		1


	//   ....[108]....
        /*07cc*/ 	.word	0x00009860
        /*07d0*/ 	.word	0x00000002
        /*07d4*/ 	.word	0x00000090
        /*07d8*/ 	.short	0x010a
        /*07da*/ 	.byte	0xff
	.zero		1


	//   ....[109]....
        /*07dc*/ 	.word	0x000098b0
        /*07e0*/ 	.word	0x00000002
        /*07e4*/ 	.word	0x00000080
        /*07e8*/ 	.short	0x010a
        /*07ea*/ 	.byte	0xff
	.zero		1


	//   ....[110]....
        /*07ec*/ 	.word	0x00009910
        /*07f0*/ 	.word	0x00000000
        /*07f4*/ 	.word	0x00000090
        /*07f8*/ 	.short	0x010a
        /*07fa*/ 	.byte	0xff
	.zero		1


	//   ....[111]....
        /*07fc*/ 	.word	0x00009960
        /*0800*/ 	.word	0x00000000
        /*0804*/ 	.word	0x00000080
        /*0808*/ 	.short	0x010a
        /*080a*/ 	.byte	0xff
	.zero		1


	//   ....[112]....
        /*080c*/ 	.word	0x000099c0
        /*0810*/ 	.word	0x00000002
        /*0814*/ 	.word	0x000000c0
        /*0818*/ 	.short	0x010a
        /*081a*/ 	.byte	0xff
	.zero		1


	//   ....[113]....
        /*081c*/ 	.word	0x00009a20
        /*0820*/ 	.word	0x00000000
        /*0824*/ 	.word	0x00000000
        /*0828*/ 	.short	0x010a
        /*082a*/ 	.byte	0xff
	.zero		1


	//   ....[114]....
        /*082c*/ 	.word	0x00009a80
        /*0830*/ 	.word	0x00000000
        /*0834*/ 	.word	0x00000000
        /*0838*/ 	.short	0x010a
        /*083a*/ 	.byte	0xff
	.zero		1


	//   ....[115]....
        /*083c*/ 	.word	0x00009ae0
        /*0840*/ 	.word	0x00000000
        /*0844*/ 	.word	0x00000000
        /*0848*/ 	.short	0x010a
        /*084a*/ 	.byte	0xff
	.zero		1


	//   ....[116]....
        /*084c*/ 	.word	0x00009b40
        /*0850*/ 	.word	0x00000000
        /*0854*/ 	.word	0x00000000
        /*0858*/ 	.short	0x010a
        /*085a*/ 	.byte	0xff
	.zero		1


	//   ....[117]....
        /*085c*/ 	.word	0x00009ba0
        /*0860*/ 	.word	0x00000000
        /*0864*/ 	.word	0x00000000
        /*0868*/ 	.short	0x010a
        /*086a*/ 	.byte	0xff
	.zero		1


	//   ....[118]....
        /*086c*/ 	.word	0x00009bf0
        /*0870*/ 	.word	0x00000008
        /*0874*/ 	.word	0x00000080
        /*0878*/ 	.short	0x010a
        /*087a*/ 	.byte	0xff
	.zero		1


	//   ....[119]....
        /*087c*/ 	.word	0x00009c50
        /*0880*/ 	.word	0x00000000
        /*0884*/ 	.word	0x00000078
        /*0888*/ 	.short	0x010a
        /*088a*/ 	.byte	0xff
	.zero		1


	//   ....[120]....
        /*088c*/ 	.word	0x00009cb0
        /*0890*/ 	.word	0x00000000
        /*0894*/ 	.word	0x00000050
        /*0898*/ 	.short	0x010a
        /*089a*/ 	.byte	0xff
	.zero		1


	//   ....[121]....
        /*089c*/ 	.word	0x00009d10
        /*08a0*/ 	.word	0x00000000
        /*08a4*/ 	.word	0x00000058
        /*08a8*/ 	.short	0x010a
        /*08aa*/ 	.byte	0xff
	.zero		1


	//   ....[122]....
        /*08ac*/ 	.word	0x00009d70
        /*08b0*/ 	.word	0x00000000
        /*08b4*/ 	.word	0x00000060
        /*08b8*/ 	.short	0x010a
        /*08ba*/ 	.byte	0xff
	.zero		1


	//   ....[123]....
        /*08bc*/ 	.word	0x00009dd0
        /*08c0*/ 	.word	0x00000000
        /*08c4*/ 	.word	0x00000068
        /*08c8*/ 	.short	0x010a
        /*08ca*/ 	.byte	0xff
	.zero		1


	//   ....[124]....
        /*08cc*/ 	.word	0x00009e30
        /*08d0*/ 	.word	0x00000000
        /*08d4*/ 	.word	0x00000050
        /*08d8*/ 	.short	0x010a
        /*08da*/ 	.byte	0xff
	.zero		1


	//   ....[125]....
        /*08dc*/ 	.word	0x00009e90
        /*08e0*/ 	.word	0x00000000
        /*08e4*/ 	.word	0x00000058
        /*08e8*/ 	.short	0x010a
        /*08ea*/ 	.byte	0xff
	.zero		1


	//   ....[126]....
        /*08ec*/ 	.word	0x00009ef0
        /*08f0*/ 	.word	0x00000000
        /*08f4*/ 	.word	0x00000060
        /*08f8*/ 	.short	0x010a
        /*08fa*/ 	.byte	0xff
	.zero		1


	//   ....[127]....
        /*08fc*/ 	.word	0x00009f40
        /*0900*/ 	.word	0x00000003
        /*0904*/ 	.word	0x00000080
        /*0908*/ 	.short	0x010a
        /*090a*/ 	.byte	0xff
	.zero		1


	//   ....[128]....
        /*090c*/ 	.word	0x00009f90
        /*0910*/ 	.word	0x00000002
        /*0914*/ 	.word	0x00000030
        /*0918*/ 	.short	0x010a
        /*091a*/ 	.byte	0xff
	.zero		1


	//   ....[129]....
        /*091c*/ 	.word	0x00009fe0
        /*0920*/ 	.word	0x00000034
        /*0924*/ 	.word	0x000000a0
        /*0928*/ 	.short	0x010a
        /*092a*/ 	.byte	0xff
	.zero		1


	//   ....[130]....
        /*092c*/ 	.word	0x0000a030
        /*0930*/ 	.word	0x00000000
        /*0934*/ 	.word	0x00000030
        /*0938*/ 	.short	0x010a
        /*093a*/ 	.byte	0xff
	.zero		1


	//   ....[131]....
        /*093c*/ 	.word	0x0000a080
        /*0940*/ 	.word	0x00000000
        /*0944*/ 	.word	0x00000030
        /*0948*/ 	.short	0x010a
        /*094a*/ 	.byte	0xff
	.zero		1


	//   ....[132]....
        /*094c*/ 	.word	0x0000a0d0
        /*0950*/ 	.word	0x00000000
        /*0954*/ 	.word	0x00000030
        /*0958*/ 	.short	0x010a
        /*095a*/ 	.byte	0xff
	.zero		1


	//----- nvinfo : EIATTR_NUM_MBARRIERS
	.align		4
.L_48:
        /*095c*/ 	.byte	0x03, 0x38
        /*095e*/ 	.short	0x0020


	//----- nvinfo : EIATTR_EXIT_INSTR_OFFSETS
	.align		4
        /*0960*/ 	.byte	0x04, 0x1c
        /*0962*/ 	.short	(.L_50 - .L_49)


	//   ....[0]....
.L_49:
        /*0964*/ 	.word	0x00002870


	//   ....[1]....
        /*0968*/ 	.word	0x00002d60


	//   ....[2]....
        /*096c*/ 	.word	0x00002dc0


	//   ....[3]....
        /*0970*/ 	.word	0x00003be0


	//   ....[4]....
        /*0974*/ 	.word	0x00004e00


	//   ....[5]....
        /*0978*/ 	.word	0x00004e40


	//   ....[6]....
        /*097c*/ 	.word	0x000095d0


	//----- nvinfo : EIATTR_MAX_THREADS
	.align		4
.L_50:
        /*0980*/ 	.byte	0x04, 0x05
        /*0982*/ 	.short	(.L_52 - .L_51)
.L_51:
        /*0984*/ 	.word	0x00000100
        /*0988*/ 	.word	0x00000001
        /*098c*/ 	.word	0x00000001


	//----- nvinfo : EIATTR_CRS_STACK_SIZE
	.align		4
.L_52:
        /*0990*/ 	.byte	0x04, 0x1e
        /*0992*/ 	.short	(.L_54 - .L_53)
.L_53:
        /*0994*/ 	.word	0x00000000


	//----- nvinfo : EIATTR_CBANK_PARAM_SIZE
	.align		4
.L_54:
        /*0998*/ 	.byte	0x03, 0x19
        /*099a*/ 	.short	0x0800


	//----- nvinfo : EIATTR_PARAM_CBANK
	.align		4
        /*099c*/ 	.byte	0x04, 0x0a
        /*099e*/ 	.short	(.L_56 - .L_55)
	.align		4
.L_55:
        /*09a0*/ 	.word	index@(.nv.constant0._ZN7cutlass13device_kernelINS_4gemm6kernel13GemmUniversalIN4cute5tupleIJiiiiEEENS1_10collective13CollectiveMmaINS1_35MainloopSm100TmaUmmaWarpSpecializedILi3ELi2ELi4ENS5_IJNS4_1CILi2EEENSA_ILi1EEESC_EEEEENS5_IJNSA_ILi64EEENSA_ILi256EEENSA_ILi32EEEEEEaNS5_IJlSC_lEEEaSJ_NS4_8TiledMMAINS4_8MMA_AtomIJNS4_15SM100_MMA_S8_SSIaaiLi64ELi256ELNS4_4UMMA5MajorE0ELSO_0ELNSN_8SaturateE0EEEEEENS4_6LayoutINS5_IJSC_SC_SC_EEENS5_IJNSA_ILi0EEESU_SU_EEEEENS5_IJNS4_10UnderscoreESX_SX_EEEEENS4_13SM90_TMA_LOADENS4_14ComposedLayoutINS4_7SwizzleILi1ELi4ELi3EEENS4_18smem_ptr_flag_bitsILi8EEENSS_INS5_IJNSA_ILi8EEESH_EEENS5_IJSH_SC_EEEEEEEvNS4_8identityENS4_23SM90_TMA_LOAD_MULTICASTES1A_vS1B_EENS_8epilogue10collective18CollectiveEpilogueINS1E_23Sm100TmaWarpSpecializedILi4ELi2ELi32ELb0ELb0EEEJSI_NS5_IJNSS_ISF_SC_EES1J_EEEaSJ_aSJ_NS1E_6fusion15FusionCallbacksIS1I_NS1L_17LinearCombinationIaiaiLNS_15FloatRoundStyleE2EEESI_S1K_JEEENS4_5SM1004TMEM4LOAD26SM100_TMEM_LOAD_16dp32b32xES10_NS11_INS12_ILi2ELi4ELi3EEES15_NSS_INS5_IJS16_SF_EEENS5_IJSF_SC_EEEEEEENS4_39AutoVectorizingCopyWithAssumedAlignmentILi128EEENS4_14SM90_TMA_STOREES1Z_S21_S21_EEEvvEEEEvNT_6ParamsE)
        /*09a4*/ 	.short	0x0380
        /*09a6*/ 	.short	0x0800


	//----- nvinfo : EIATTR_SW_WAR
	.align		4
.L_56:
        /*09a8*/ 	.byte	0x04, 0x36
        /*09aa*/ 	.short	(.L_58 - .L_57)
.L_57:
        /*09ac*/ 	.word	0x00000008
.L_58:


//--------------------- .nv.callgraph             --------------------------
	.section	.nv.callgraph,"",@"SHT_CUDA_CALLGRAPH"
	.align	4
	.sectionentsize	8
	.align		4
        /*0000*/ 	.word	0x00000000
	.align		4
        /*0004*/ 	.word	0xffffffff
	.align		4
        /*0008*/ 	.word	index@(_ZN7cutlass13device_kernelINS_4gemm6kernel13GemmUniversalIN4cute5tupleIJiiiiEEENS1_10collective13CollectiveMmaINS1_35MainloopSm100TmaUmmaWarpSpecializedILi3ELi2ELi4ENS5_IJNS4_1CILi2EEENSA_ILi1EEESC_EEEEENS5_IJNSA_ILi64EEENSA_ILi256EEENSA_ILi32EEEEEEaNS5_IJlSC_lEEEaSJ_NS4_8TiledMMAINS4_8MMA_AtomIJNS4_15SM100_MMA_S8_SSIaaiLi64ELi256ELNS4_4UMMA5MajorE0ELSO_0ELNSN_8SaturateE0EEEEEENS4_6LayoutINS5_IJSC_SC_SC_EEENS5_IJNSA_ILi0EEESU_SU_EEEEENS5_IJNS4_10UnderscoreESX_SX_EEEEENS4_13SM90_TMA_LOADENS4_14ComposedLayoutINS4_7SwizzleILi1ELi4ELi3EEENS4_18smem_ptr_flag_bitsILi8EEENSS_INS5_IJNSA_ILi8EEESH_EEENS5_IJSH_SC_EEEEEEEvNS4_8identityENS4_23SM90_TMA_LOAD_MULTICASTES1A_vS1B_EENS_8epilogue10collective18CollectiveEpilogueINS1E_23Sm100TmaWarpSpecializedILi4ELi2ELi32ELb0ELb0EEEJSI_NS5_IJNSS_ISF_SC_EES1J_EEEaSJ_aSJ_NS1E_6fusion15FusionCallbacksIS1I_NS1L_17LinearCombinationIaiaiLNS_15FloatRoundStyleE2EEESI_S1K_JEEENS4_5SM1004TMEM4LOAD26SM100_TMEM_LOAD_16dp32b32xES10_NS11_INS12_ILi2ELi4ELi3EEES15_NSS_INS5_IJS16_SF_EEENS5_IJSF_SC_EEEEEEENS4_39AutoVectorizingCopyWithAssumedAlignmentILi128EEENS4_14SM90_TMA_STOREES1Z_S21_S21_EEEvvEEEEvNT_6ParamsE)
	.align		4
        /*000c*/ 	.word	index@(__assertfail)
	.align		4
        /*0010*/ 	.word	0x00000000
	.align		4
        /*0014*/ 	.word	0xfffffffe
	.align		4
        /*0018*/ 	.word	0x00000000
	.align		4
        /*001c*/ 	.word	0xfffffffd
	.align		4
        /*0020*/ 	.word	0x00000000
	.align		4
        /*0024*/ 	.word	0xfffffffc


//--------------------- .nv.constant4             --------------------------
	.section	.nv.constant4,"a",@progbits
	.align	8
	.align		8
.nv.constant4:
        /*0000*/ 	.dword	__assertfail
	.align		8
        /*0008*/ 	.dword	__unnamed_1
	.align		8
        /*0010*/ 	.dword	__unnamed_2
	.align		8
        /*0018*/ 	.dword	__unnamed_3
	.align		8
        /*0020*/ 	.dword	_ZN40_INTERNAL_c4320626_4_k_cu_f14de5fa_104164cuda3std3__45__cpo5beginE
	.align		8
        /*0028*/ 	.dword	_ZN40_INTERNAL_c4320626_4_k_cu_f14de5fa_104164cuda3std3__45__cpo3endE
	.align		8
        /*0030*/ 	.dword	_ZN40_INTERNAL_c4320626_4_k_cu_f14de5fa_104164cuda3std3__45__cpo6cbeginE
	.align		8
        /*0038*/ 	.dword	_ZN40_INTERNAL_c4320626_4_k_cu_f14de5fa_104164cuda3std3__45__cpo4cendE
	.align		8
        /*0040*/ 	.dword	_ZN40_INTERNAL_c4320626_4_k_cu_f14de5fa_104164cuda3std3__442_GLOBAL__N__c4320626_4_k_cu_f14de5fa_104166ignoreE
	.align		8
        /*0048*/ 	.dword	_ZN40_INTERNAL_c4320626_4_k_cu_f14de5fa_104164cuda3std3__419piecewise_constructE
	.align		8
        /*0050*/ 	.dword	_ZN40_INTERNAL_c4320626_4_k_cu_f14de5fa_104164cuda3std3__48in_placeE
	.align		8
        /*0058*/ 	.dword	_ZN40_INTERNAL_c4320626_4_k_cu_f14de5fa_104164cuda3std6ranges3__45__cpo4swapE
	.align		8
        /*0060*/ 	.dword	_ZN40_INTERNAL_c4320626_4_k_cu_f14de5fa_104164cuda3std6ranges3__45__cpo9iter_moveE
	.align		8
        /*0068*/ 	.dword	_ZN40_INTERNAL_c4320626_4_k_cu_f14de5fa_104164cute7productE
	.align		8
        /*0070*/ 	.dword	_ZN40_INTERNAL_c4320626_4_k_cu_f14de5fa_104164cute1_E
	.align		8
        /*0078*/ 	.dword	$str$25
	.align		8
        /*0080*/ 	.dword	$str$26
	.align		8
        /*0088*/ 	.dword	$str$27
	.align		8
        /*0090*/ 	.dword	$str$28


//--------------------- .text._ZN7cutlass13device_kernelINS_4gemm6kernel13GemmUniversalIN4cute5tupleIJiiiiEEENS1_10collective13CollectiveMmaINS1_35MainloopSm100TmaUmmaWarpSpecializedILi3ELi2ELi4ENS5_IJNS4_1CILi2EEENSA_ILi1EEESC_EEEEENS5_IJNSA_ILi64EEENSA_ILi256EEENSA_ILi32EEEEEEaNS5_IJlSC_lEEEaSJ_NS4_8TiledMMAINS4_8MMA_AtomIJNS4_15SM100_MMA_S8_SSIaaiLi64ELi256ELNS4_4UMMA5MajorE0ELSO_0ELNSN_8SaturateE0EEEEEENS4_6LayoutINS5_IJSC_SC_SC_EEENS5_IJNSA_ILi0EEESU_SU_EEEEENS5_IJNS4_10UnderscoreESX_SX_EEEEENS4_13SM90_TMA_LOADENS4_14ComposedLayoutINS4_7SwizzleILi1ELi4ELi3EEENS4_18smem_ptr_flag_bitsILi8EEENSS_INS5_IJNSA_ILi8EEESH_EEENS5_IJSH_SC_EEEEEEEvNS4_8identityENS4_23SM90_TMA_LOAD_MULTICASTES1A_vS1B_EENS_8epilogue10collective18CollectiveEpilogueINS1E_23Sm100TmaWarpSpecializedILi4ELi2ELi32ELb0ELb0EEEJSI_NS5_IJNSS_ISF_SC_EES1J_EEEaSJ_aSJ_NS1E_6fusion15FusionCallbacksIS1I_NS1L_17LinearCombinationIaiaiLNS_15FloatRoundStyleE2EEESI_S1K_JEEENS4_5SM1004TMEM4LOAD26SM100_TMEM_LOAD_16dp32b32xES10_NS11_INS12_ILi2ELi4ELi3EEES15_NSS_INS5_IJS16_SF_EEENS5_IJSF_SC_EEEEEEENS4_39AutoVectorizingCopyWithAssumedAlignmentILi128EEENS4_14SM90_TMA_STOREES1Z_S21_S21_EEEvvEEEEvNT_6ParamsE --------------------------
	.section	.text._ZN7cutlass13device_kernelINS_4gemm6kernel13GemmUniversalIN4cute5tupleIJiiiiEEENS1_10collective13CollectiveMmaINS1_35MainloopSm100TmaUmmaWarpSpecializedILi3ELi2ELi4ENS5_IJNS4_1CILi2EEENSA_ILi1EEESC_EEEEENS5_IJNSA_ILi64EEENSA_ILi256EEENSA_ILi32EEEEEEaNS5_IJlSC_lEEEaSJ_NS4_8TiledMMAINS4_8MMA_AtomIJNS4_15SM100_MMA_S8_SSIaaiLi64ELi256ELNS4_4UMMA5MajorE0ELSO_0ELNSN_8SaturateE0EEEEEENS4_6LayoutINS5_IJSC_SC_SC_EEENS5_IJNSA_ILi0EEESU_SU_EEEEENS5_IJNS4_10UnderscoreESX_SX_EEEEENS4_13SM90_TMA_LOADENS4_14ComposedLayoutINS4_7SwizzleILi1ELi4ELi3EEENS4_18smem_ptr_flag_bitsILi8EEENSS_INS5_IJNSA_ILi8EEESH_EEENS5_IJSH_SC_EEEEEEEvNS4_8identityENS4_23SM90_TMA_LOAD_MULTICASTES1A_vS1B_EENS_8epilogue10collective18CollectiveEpilogueINS1E_23Sm100TmaWarpSpecializedILi4ELi2ELi32ELb0ELb0EEEJSI_NS5_IJNSS_ISF_SC_EES1J_EEEaSJ_aSJ_NS1E_6fusion15FusionCallbacksIS1I_NS1L_17LinearCombinationIaiaiLNS_15FloatRoundStyleE2EEESI_S1K_JEEENS4_5SM1004TMEM4LOAD26SM100_TMEM_LOAD_16dp32b32xES10_NS11_INS12_ILi2ELi4ELi3EEES15_NSS_INS5_IJS16_SF_EEENS5_IJSF_SC_EEEEEEENS4_39AutoVectorizingCopyWithAssumedAlignmentILi128EEENS4_14SM90_TMA_STOREES1Z_S21_S21_EEEvvEEEEvNT_6ParamsE,"ax",@progbits
	.align	128
.text._ZN7cutlass13device_kernelINS_4gemm6kernel13GemmUniversalIN4cute5tupleIJiiiiEEENS1_10collective13CollectiveMmaINS1_35MainloopSm100TmaUmmaWarpSpecializedILi3ELi2ELi4ENS5_IJNS4_1CILi2EEENSA_ILi1EEESC_EEEEENS5_IJNSA_ILi64EEENSA_ILi256EEENSA_ILi32EEEEEEaNS5_IJlSC_lEEEaSJ_NS4_8TiledMMAINS4_8MMA_AtomIJNS4_15SM100_MMA_S8_SSIaaiLi64ELi256ELNS4_4UMMA5MajorE0ELSO_0ELNSN_8SaturateE0EEEEEENS4_6LayoutINS5_IJSC_SC_SC_EEENS5_IJNSA_ILi0EEESU_SU_EEEEENS5_IJNS4_10UnderscoreESX_SX_EEEEENS4_13SM90_TMA_LOADENS4_14ComposedLayoutINS4_7SwizzleILi1ELi4ELi3EEENS4_18smem_ptr_flag_bitsILi8EEENSS_INS5_IJNSA_ILi8EEESH_EEENS5_IJSH_SC_EEEEEEEvNS4_8identityENS4_23SM90_TMA_LOAD_MULTICASTES1A_vS1B_EENS_8epilogue10collective18CollectiveEpilogueINS1E_23Sm100TmaWarpSpecializedILi4ELi2ELi32ELb0ELb0EEEJSI_NS5_IJNSS_ISF_SC_EES1J_EEEaSJ_aSJ_NS1E_6fusion15FusionCallbacksIS1I_NS1L_17LinearCombinationIaiaiLNS_15FloatRoundStyleE2EEESI_S1K_JEEENS4_5SM1004TMEM4LOAD26SM100_TMEM_LOAD_16dp32b32xES10_NS11_INS12_ILi2ELi4ELi3EEES15_NSS_INS5_IJS16_SF_EEENS5_IJSF_SC_EEEEEEENS4_39AutoVectorizingCopyWithAssumedAlignmentILi128EEENS4_14SM90_TMA_STOREES1Z_S21_S21_EEEvvEEEEvNT_6ParamsE:
        .type           _ZN7cutlass13device_kernelINS_4gemm6kernel13GemmUniversalIN4cute5tupleIJiiiiEEENS1_10collective13CollectiveMmaINS1_35MainloopSm100TmaUmmaWarpSpecializedILi3ELi2ELi4ENS5_IJNS4_1CILi2EEENSA_ILi1EEESC_EEEEENS5_IJNSA_ILi64EEENSA_ILi256EEENSA_ILi32EEEEEEaNS5_IJlSC_lEEEaSJ_NS4_8TiledMMAINS4_8MMA_AtomIJNS4_15SM100_MMA_S8_SSIaaiLi64ELi256ELNS4_4UMMA5MajorE0ELSO_0ELNSN_8SaturateE0EEEEEENS4_6LayoutINS5_IJSC_SC_SC_EEENS5_IJNSA_ILi0EEESU_SU_EEEEENS5_IJNS4_10UnderscoreESX_SX_EEEEENS4_13SM90_TMA_LOADENS4_14ComposedLayoutINS4_7SwizzleILi1ELi4ELi3EEENS4_18smem_ptr_flag_bitsILi8EEENSS_INS5_IJNSA_ILi8EEESH_EEENS5_IJSH_SC_EEEEEEEvNS4_8identityENS4_23SM90_TMA_LOAD_MULTICASTES1A_vS1B_EENS_8epilogue10collective18CollectiveEpilogueINS1E_23Sm100TmaWarpSpecializedILi4ELi2ELi32ELb0ELb0EEEJSI_NS5_IJNSS_ISF_SC_EES1J_EEEaSJ_aSJ_NS1E_6fusion15FusionCallbacksIS1I_NS1L_17LinearCombinationIaiaiLNS_15FloatRoundStyleE2EEESI_S1K_JEEENS4_5SM1004TMEM4LOAD26SM100_TMEM_LOAD_16dp32b32xES10_NS11_INS12_ILi2ELi4ELi3EEES15_NSS_INS5_IJS16_SF_EEENS5_IJSF_SC_EEEEEEENS4_39AutoVectorizingCopyWithAssumedAlignmentILi128EEENS4_14SM90_TMA_STOREES1Z_S21_S21_EEEvvEEEEvNT_6ParamsE,@function
        .size           _ZN7cutlass13device_kernelINS_4gemm6kernel13GemmUniversalIN4cute5tupleIJiiiiEEENS1_10collective13CollectiveMmaINS1_35MainloopSm100TmaUmmaWarpSpecializedILi3ELi2ELi4ENS5_IJNS4_1CILi2EEENSA_ILi1EEESC_EEEEENS5_IJNSA_ILi64EEENSA_ILi256EEENSA_ILi32EEEEEEaNS5_IJlSC_lEEEaSJ_NS4_8TiledMMAINS4_8MMA_AtomIJNS4_15SM100_MMA_S8_SSIaaiLi64ELi256ELNS4_4UMMA5MajorE0ELSO_0ELNSN_8SaturateE0EEEEEENS4_6LayoutINS5_IJSC_SC_SC_EEENS5_IJNSA_ILi0EEESU_SU_EEEEENS5_IJNS4_10UnderscoreESX_SX_EEEEENS4_13SM90_TMA_LOADENS4_14ComposedLayoutINS4_7SwizzleILi1ELi4ELi3EEENS4_18smem_ptr_flag_bitsILi8EEENSS_INS5_IJNSA_ILi8EEESH_EEENS5_IJSH_SC_EEEEEEEvNS4_8identityENS4_23SM90_TMA_LOAD_MULTICASTES1A_vS1B_EENS_8epilogue10collective18CollectiveEpilogueINS1E_23Sm100TmaWarpSpecializedILi4ELi2ELi32ELb0ELb0EEEJSI_NS5_IJNSS_ISF_SC_EES1J_EEEaSJ_aSJ_NS1E_6fusion15FusionCallbacksIS1I_NS1L_17LinearCombinationIaiaiLNS_15FloatRoundStyleE2EEESI_S1K_JEEENS4_5SM1004TMEM4LOAD26SM100_TMEM_LOAD_16dp32b32xES10_NS11_INS12_ILi2ELi4ELi3EEES15_NSS_INS5_IJS16_SF_EEENS5_IJSF_SC_EEEEEEENS4_39AutoVectorizingCopyWithAssumedAlignmentILi128EEENS4_14SM90_TMA_STOREES1Z_S21_S21_EEEvvEEEEvNT_6ParamsE,(.L_x_174 - _ZN7cutlass13device_kernelINS_4gemm6kernel13GemmUniversalIN4cute5tupleIJiiiiEEENS1_10collective13CollectiveMmaINS1_35MainloopSm100TmaUmmaWarpSpecializedILi3ELi2ELi4ENS5_IJNS4_1CILi2EEENSA_ILi1EEESC_EEEEENS5_IJNSA_ILi64EEENSA_ILi256EEENSA_ILi32EEEEEEaNS5_IJlSC_lEEEaSJ_NS4_8TiledMMAINS4_8MMA_AtomIJNS4_15SM100_MMA_S8_SSIaaiLi64ELi256ELNS4_4UMMA5MajorE0ELSO_0ELNSN_8SaturateE0EEEEEENS4_6LayoutINS5_IJSC_SC_SC_EEENS5_IJNSA_ILi0EEESU_SU_EEEEENS5_IJNS4_10UnderscoreESX_SX_EEEEENS4_13SM90_TMA_LOADENS4_14ComposedLayoutINS4_7SwizzleILi1ELi4ELi3EEENS4_18smem_ptr_flag_bitsILi8EEENSS_INS5_IJNSA_ILi8EEESH_EEENS5_IJSH_SC_EEEEEEEvNS4_8identityENS4_23SM90_TMA_LOAD_MULTICASTES1A_vS1B_EENS_8epilogue10collective18CollectiveEpilogueINS1E_23Sm100TmaWarpSpecializedILi4ELi2ELi32ELb0ELb0EEEJSI_NS5_IJNSS_ISF_SC_EES1J_EEEaSJ_aSJ_NS1E_6fusion15FusionCallbacksIS1I_NS1L_17LinearCombinationIaiaiLNS_15FloatRoundStyleE2EEESI_S1K_JEEENS4_5SM1004TMEM4LOAD26SM100_TMEM_LOAD_16dp32b32xES10_NS11_INS12_ILi2ELi4ELi3EEES15_NSS_INS5_IJS16_SF_EEENS5_IJSF_SC_EEEEEEENS4_39AutoVectorizingCopyWithAssumedAlignmentILi128EEENS4_14SM90_TMA_STOREES1Z_S21_S21_EEEvvEEEEvNT_6ParamsE)
        .other          _ZN7cutlass13device_kernelINS_4gemm6kernel13GemmUniversalIN4cute5tupleIJiiiiEEENS1_10collective13CollectiveMmaINS1_35MainloopSm100TmaUmmaWarpSpecializedILi3ELi2ELi4ENS5_IJNS4_1CILi2EEENSA_ILi1EEESC_EEEEENS5_IJNSA_ILi64EEENSA_ILi256EEENSA_ILi32EEEEEEaNS5_IJlSC_lEEEaSJ_NS4_8TiledMMAINS4_8MMA_AtomIJNS4_15SM100_MMA_S8_SSIaaiLi64ELi256ELNS4_4UMMA5MajorE0ELSO_0ELNSN_8SaturateE0EEEEEENS4_6LayoutINS5_IJSC_SC_SC_EEENS5_IJNSA_ILi0EEESU_SU_EEEEENS5_IJNS4_10UnderscoreESX_SX_EEEEENS4_13SM90_TMA_LOADENS4_14ComposedLayoutINS4_7SwizzleILi1ELi4ELi3EEENS4_18smem_ptr_flag_bitsILi8EEENSS_INS5_IJNSA_ILi8EEESH_EEENS5_IJSH_SC_EEEEEEEvNS4_8identityENS4_23SM90_TMA_LOAD_MULTICASTES1A_vS1B_EENS_8epilogue10collective18CollectiveEpilogueINS1E_23Sm100TmaWarpSpecializedILi4ELi2ELi32ELb0ELb0EEEJSI_NS5_IJNSS_ISF_SC_EES1J_EEEaSJ_aSJ_NS1E_6fusion15FusionCallbacksIS1I_NS1L_17LinearCombinationIaiaiLNS_15FloatRoundStyleE2EEESI_S1K_JEEENS4_5SM1004TMEM4LOAD26SM100_TMEM_LOAD_16dp32b32xES10_NS11_INS12_ILi2ELi4ELi3EEES15_NSS_INS5_IJS16_SF_EEENS5_IJSF_SC_EEEEEEENS4_39AutoVectorizingCopyWithAssumedAlignmentILi128EEENS4_14SM90_TMA_STOREES1Z_S21_S21_EEEvvEEEEvNT_6ParamsE,@"STO_CUDA_ENTRY STV_DEFAULT"
_ZN7cutlass13device_kernelINS_4gemm6kernel13GemmUniversalIN4cute5tupleIJiiiiEEENS1_10collective13CollectiveMmaINS1_35MainloopSm100TmaUmmaWarpSpecializedILi3ELi2ELi4ENS5_IJNS4_1CILi2EEENSA_ILi1EEESC_EEEEENS5_IJNSA_ILi64EEENSA_ILi256EEENSA_ILi32EEEEEEaNS5_IJlSC_lEEEaSJ_NS4_8TiledMMAINS4_8MMA_AtomIJNS4_15SM100_MMA_S8_SSIaaiLi64ELi256ELNS4_4UMMA5MajorE0ELSO_0ELNSN_8SaturateE0EEEEEENS4_6LayoutINS5_IJSC_SC_SC_EEENS5_IJNSA_ILi0EEESU_SU_EEEEENS5_IJNS4_10UnderscoreESX_SX_EEEEENS4_13SM90_TMA_LOADENS4_14ComposedLayoutINS4_7SwizzleILi1ELi4ELi3EEENS4_18smem_ptr_flag_bitsILi8EEENSS_INS5_IJNSA_ILi8EEESH_EEENS5_IJSH_SC_EEEEEEEvNS4_8identityENS4_23SM90_TMA_LOAD_MULTICASTES1A_vS1B_EENS_8epilogue10collective18CollectiveEpilogueINS1E_23Sm100TmaWarpSpecializedILi4ELi2ELi32ELb0ELb0EEEJSI_NS5_IJNSS_ISF_SC_EES1J_EEEaSJ_aSJ_NS1E_6fusion15FusionCallbacksIS1I_NS1L_17LinearCombinationIaiaiLNS_15FloatRoundStyleE2EEESI_S1K_JEEENS4_5SM1004TMEM4LOAD26SM100_TMEM_LOAD_16dp32b32xES10_NS11_INS12_ILi2ELi4ELi3EEES15_NSS_INS5_IJS16_SF_EEENS5_IJSF_SC_EEEEEEENS4_39AutoVectorizingCopyWithAssumedAlignmentILi128EEENS4_14SM90_TMA_STOREES1Z_S21_S21_EEEvvEEEEvNT_6ParamsE:
[----:B------:R-:W1:Y:S01]  /*0000*/  LDC R1, c[0x0][0x37c] ;  /* 0x0000df00ff017b82 */ /* 0x000e620000000800 */
[----:B------:R-:W2:Y:S01]  /*0010*/  S2R R85, SR_TID.X ;  /* 0x0000000000557919 */ /* 0x000ea20000002100 */
[----:B------:R-:W3:Y:S01]  /*0020*/  LDCU.64 UR8, c[0x0][0x890] ;  /* 0x00011200ff0877ac */ /* 0x000ee20008000a00 */
[----:B------:R-:W-:Y:S02]  /*0030*/  PRMT R74, RZ, 0x7610, R74 ;  /* 0x00007610ff4a7816 */ /* 0x000fe4000000004a */
[----:B------:R-:W-:Y:S01]  /*0040*/  ELECT P3, URZ, PT ;  /* 0x0000000000ff782f */ /* 0x000fe20003860000 */
[----:B---3--:R-:W-:-:S04]  /*0050*/  UISETP.NE.U32.AND UP0, UPT, UR8, URZ, UPT ;  /* 0x000000ff0800728c */ /* 0x008fc8000bf05070 */
[----:B------:R-:W-:Y:S01]  /*0060*/  UISETP.NE.AND.EX UP0, UPT, UR9, URZ, UPT, UP0 ;  /* 0x000000ff0900728c */ /* 0x000fe2000bf05300 */
[----:B--2---:R-:W-:-:S05]  /*0070*/  SHF.R.U32.HI R75, RZ, 0x5, R85 ;  /* 0x00000005ff4b7819 */ /* 0x004fca0000011655 */
[----:B------:R-:W2:Y:S02]  /*0080*/  SHFL.IDX PT, R0, R75, RZ, 0x1f ;  /* 0x00001fff4b007589 */ /* 0x000ea400000e0000 */
[----:B--2---:R-:W-:Y:S01]  /*0090*/  R2UR UR18, R0 ;  /* 0x00000000001272ca */ /* 0x004fe200000e0000 */
[----:B-1----:R-:W-:-:S14]  /*00a0*/  BRA.U UP0, `(.L_x_0) ;  /* 0x0000000100307547 */ /* 0x002fdc000b800000 */
[----:B------:R-:W1:Y:S02]  /*00b0*/  LDCU.64 UR4, c[0x0][0x888] ;  /* 0x00011100ff0477ac */ /* 0x000e640008000a00 */
[----:B-1----:R-:W-:-:S04]  /*00c0*/  UISETP.NE.U32.AND UP0, UPT, UR4, URZ, UPT ;  /* 0x000000ff0400728c */ /* 0x002fc8000bf05070 */
[----:B------:R-:W-:-:S09]  /*00d0*/  UISETP.NE.AND.EX UP0, UPT, UR5, URZ, UPT, UP0 ;  /* 0x000000ff0500728c */ /* 0x000fd2000bf05300 */
[----:B------:R-:W-:Y:S05]  /*00e0*/  BRA.U !UP0, `(.L_x_1) ;  /* 0x0000000108147547 */ /* 0x000fea000b800000 */
[----:B------:R-:W1:Y:S01]  /*00f0*/  LDC.64 R40, c[0x0][0x888] ;  /* 0x00022200ff287b82 */ /* 0x000e620000000a00 */
[----:B------:R-:W1:Y:S02]  /*0100*/  LDCU.64 UR4, c[0x0][0x358] ;  /* 0x00006b00ff0477ac */ /* 0x000e640008000a00 */
[----:B-1----:R1:W5:Y:S01]  /*0110*/  LDG.E R40, desc[UR4][R40.64] ;  /* 0x0000000428287981 */ /* 0x002362000c1e1900 */
[----:B------:R-:W-:Y:S01]  /*0120*/  HFMA2 R74, -RZ, RZ, 0, 5.9604644775390625e-08 ;  /* 0x00000001ff4a7431 */ /* 0x000fe200000001ff */
[----:B------:R-:W-:Y:S05]  /*0130*/  BRA `(.L_x_0) ;  /* 0x00000000000c7947 */ /* 0x000fea0003800000 */
.L_x_1:
[----:B------:R-:W1:Y:S01]  /*0140*/  LDCU UR4, c[0x0][0x880] ;  /* 0x00011000ff0477ac */ /* 0x000e620008000800 */
[----:B------:R-:W-:Y:S01]  /*0150*/  HFMA2 R74, -RZ, RZ, 0, 5.9604644775390625e-08 ;  /* 0x00000001ff4a7431 */ /* 0x000fe200000001ff */
[----:B-1----:R-:W-:-:S07]  /*0160*/  MOV R40, UR4 ;  /* 0x0000000400287c02 */ /* 0x002fce0008000f00 */
.L_x_0:
[----:B------:R-:W2:Y:S02]  /*0170*/  LDCU.64 UR4, c[0x0][0x8b0] ;  /* 0x00011600ff0477ac */ /* 0x000ea40008000a00 */
[----:B--2---:R-:W-:-:S04]  /*0180*/  UISETP.NE.U32.AND UP0, UPT, UR4, URZ, UPT ;  /* 0x000000ff0400728c */ /* 0x004fc8000bf05070 */
[----:B------:R-:W-:-:S09]  /*0190*/  UISETP.NE.AND.EX UP0, UPT, UR5, URZ, UPT, UP0 ;  /* 0x000000ff0500728c */ /* 0x000fd2000bf05300 */
[----:B------:R-:W-:Y:S05]  /*01a0*/  BRA.U UP0, `(.L_x_2) ;  /* 0x0000000100287547 */ /* 0x000fea000b800000 */
[----:B------:R-:W2:Y:S02]  /*01b0*/  LDCU.64 UR4, c[0x0][0x8a8] ;  /* 0x00011500ff0477ac */ /* 0x000ea40008000a00 */
[----:B--2---:R-:W-:-:S04]  /*01c0*/  UISETP.NE.U32.AND UP0, UPT, UR4, URZ, UPT ;  /* 0x000000ff0400728c */ /* 0x004fc8000bf05070 */
[----:B------:R-:W-:-:S09]  /*01d0*/  UISETP.NE.AND.EX UP0, UPT, UR5, URZ, UPT, UP0 ;  /* 0x000000ff0500728c */ /* 0x000fd2000bf05300 */
[----:B------:R-:W-:Y:S05]  /*01e0*/  BRA.U !UP0, `(.L_x_3) ;  /* 0x0000000108107547 */ /* 0x000fea000b800000 */
[----:B------:R-:W2:Y:S01]  /*01f0*/  LDC.64 R38, c[0x0][0x8a8] ;  /* 0x00022a00ff267b82 */ /* 0x000ea20000000a00 */
[----:B------:R-:W2:Y:S02]  /*0200*/  LDCU.64 UR4, c[0x0][0x358] ;  /* 0x00006b00ff0477ac */ /* 0x000ea40008000a00 */
[----:B--2---:R2:W5:Y:S01]  /*0210*/  LDG.E R38, desc[UR4][R38.64] ;  /* 0x0000000426267981 */ /* 0x004562000c1e1900 */
[----:B------:R-:W-:Y:S05]  /*0220*/  BRA `(.L_x_2) ;  /* 0x0000000000087947 */ /* 0x000fea0003800000 */
.L_x_3:
[----:B------:R-:W2:Y:S02]  /*0230*/  LDCU UR4, c[0x0][0x8a0] ;  /* 0x00011400ff0477ac */ /* 0x000ea40008000800 */
[----:B--2---:R-:W-:Y:S02]  /*0240*/  MOV R38, UR4 ;  /* 0x0000000400267c02 */ /* 0x004fe40008000f00 */
.L_x_2:
[----:B------:R-:W-:Y:S01]  /*0250*/  IMAD.U32 R0, RZ, RZ, UR18 ;  /* 0x00000012ff007e24 */ /* 0x000fe2000f8e00ff */
[----:B------:R-:W-:Y:S04]  /*0260*/  BSSY.RECONVERGENT B0, `(.L_x_4) ;  /* 0x000000c000007945 */ /* 0x000fe80003800200 */
[C---:B------:R-:W-:Y:S02]  /*0270*/  ISETP.NE.OR P1, PT, R0.reuse, 0x1, !P3 ;  /* 0x000000010000780c */ /* 0x040fe40005f25670 */
[----:B------:R-:W-:-:S11]  /*0280*/  ISETP.NE.OR P0, PT, R0, 0x3, !P3 ;  /* 0x000000030000780c */ /* 0x000fd60005f05670 */
[----:B------:R-:W-:Y:S05]  /*0290*/  @P1 BRA `(.L_x_5) ;  /* 0x0000000000201947 */ /* 0x000fea0003800000 */
[----:B------:R-:W3:Y:S02]  /*02a0*/  LDCU.64 UR4, c[0x0][0x348] ;  /* 0x00006900ff0477ac */ /* 0x000ee40008000a00 */
[----:B---3--:R-:W-:Y:S02]  /*02b0*/  UIADD3 UR6, UP1, UPT, UR4, 0x80, URZ ;  /* 0x0000008004067890 */ /* 0x008fe4000ff3e0ff */
[----:B------:R-:W-:Y:S02]  /*02c0*/  UIADD3 UR4, UP0, UPT, UR4, 0x180, URZ ;  /* 0x0000018004047890 */ /* 0x000fe4000ff1e0ff */
[----:B------:R-:W-:Y:S02]  /*02d0*/  UIADD3.X UR7, UPT, UPT, URZ, UR5, URZ, UP1, !UPT ;  /* 0x00000005ff077290 */ /* 0x000fe40008ffe4ff */
[----:B------:R-:W-:-:S07]  /*02e0*/  UIADD3.X UR5, UPT, UPT, URZ, UR5, URZ, UP0, !UPT ;  /* 0x00000005ff057290 */ /* 0x000fce00087fe4ff */
[----:B------:R3:W-:Y:S02]  /*02f0*/  UTMACCTL.PF [UR6] ;  /* 0x00000000060079b9 */ /* 0x0007e40008040000 */
[----:B------:R3:W-:Y:S02]  /*0300*/  UTMACCTL.PF [UR4] ;  /* 0x00000000040079b9 */ /* 0x0007e40008040000 */
[----:B---3--:R-:W-:Y:S01]  /*0310*/  NOP ;  /* 0x0000000000007918 */ /* 0x008fe20000000000 */
.L_x_5:
[----:B------:R-:W-:Y:S05]  /*0320*/  BSYNC.RECONVERGENT B0 ;  /* 0x0000000000007941 */ /* 0x000fea0003800200 */
.L_x_4:
[----:B------:R-:W-:Y:S04]  /*0330*/  BSSY.RECONVERGENT B0, `(.L_x_6) ;  /* 0x000000a000007945 */ /* 0x000fe80003800200 */
        /* <DEDUP_REMOVED lines=9> */
.L_x_7:
[----:B------:R-:W-:Y:S05]  /*03d0*/  BSYNC.RECONVERGENT B0 ;  /* 0x0000000000007941 */ /* 0x000fea0003800200 */
.L_x_6:
[----:B------:R-:W3:Y:S01]  /*03e0*/  LDCU.64 UR4, c[0x0][0x888] ;  /* 0x00011100ff0477ac */ /* 0x000ee20008000a00 */
[----:B------:R-:W-:Y:S02]  /*03f0*/  UISETP.EQ.U32.AND UP2, UPT, UR8, URZ, UPT ;  /* 0x000000ff0800728c */ /* 0x000fe4000bf42070 */
[----:B------:R-:W-:Y:S02]  /*0400*/  UPLOP3.LUT UP3, UPT, UPT, UPT, UPT, 0x80, 0x8 ;  /* 0x000000000008789c */ /* 0x000fe40003f6f070 */
[----:B---3--:R-:W-:-:S04]  /*0410*/  UISETP.NE.U32.AND UP0, UPT, UR4, URZ, UPT ;  /* 0x000000ff0400728c */ /* 0x008fc8000bf05070 */
[----:B------:R-:W-:-:S04]  /*0420*/  UISETP.NE.AND.EX UP1, UPT, UR5, URZ, UPT, UP0 ;  /* 0x000000ff0500728c */ /* 0x000fc8000bf25300 */
[----:B------:R-:W-:-:S04]  /*0430*/  UISETP.EQ.OR.EX UP4, UPT, UR9, URZ, !UP1, UP2 ;  /* 0x000000ff0900728c */ /* 0x000fc8000cf82720 */
[----:B------:R-:W-:-:S06]  /*0440*/  UP2UR UR4, UPR, URZ, 0x10 ;  /* 0x00000010ff047883 */ /* 0x000fcc0008000000 */
[----:B------:R-:W-:Y:S01]  /*0450*/  MOV R78, UR4 ;  /* 0x00000004004e7c02 */ /* 0x000fe20008000f00 */
[----:B------:R-:W-:Y:S06]  /*0460*/  BRA.U !UP4, `(.L_x_8) ;  /* 0x000000010c207547 */ /* 0x000fec000b800000 */
[----:B-----5:R-:W-:Y:S01]  /*0470*/  R2UR UR5, R40 ;  /* 0x00000000280572ca */ /* 0x020fe200000e0000 */
[----:B------:R-:W-:Y:S02]  /*0480*/  UISETP.NE.U32.AND UP2, UPT, UR8, URZ, UPT ;  /* 0x000000ff0800728c */ /* 0x000fe4000bf45070 */
[----:B------:R-:W-:Y:S02]  /*0490*/  USEL UR4, URZ, 0xffffffff, UP1 ;  /* 0xffffffffff047887 */ /* 0x000fe40008800000 */
[----:B------:R-:W-:-:S08]  /*04a0*/  UISETP.NE.AND.EX UP2, UPT, UR9, URZ, UPT, UP2 ;  /* 0x000000ff0900728c */ /* 0x000fd0000bf45320 */
[----:B------:R-:W-:-:S04]  /*04b0*/  UISETP.NE.AND UP0, UPT, UR5, URZ, UPT ;  /* 0x000000ff0500728c */ /* 0x000fc8000bf05270 */
[----:B------:R-:W-:-:S04]  /*04c0*/  @!UP2 USEL UR4, URZ, 0xffffffff, UP0 ;  /* 0xffffffffff04a887 */ /* 0x000fc80008000000 */
[----:B------:R-:W-:-:S04]  /*04d0*/  ULOP3.LUT UR4, UR4, 0x1, URZ, 0xc0, !UPT ;  /* 0x0000000104047892 */ /* 0x000fc8000f8ec0ff */
[----:B------:R-:W-:Y:S02]  /*04e0*/  UISETP.NE.U32.AND UP3, UPT, UR4, 0x1, UPT ;  /* 0x000000010400788c */ /* 0x000fe4000bf65070 */
.L_x_8:
[----:B------:R-:W3:Y:S01]  /*04f0*/  SHFL.IDX PT, R2, R75, RZ, 0x1f ;  /* 0x00001fff4b027589 */ /* 0x000ee200000e0000 */
[----:B------:R-:W-:Y:S01]  /*0500*/  UISETP.NE.AND UP6, UPT, UR18, 0x2, UPT ;  /* 0x000000021200788c */ /* 0x000fe2000bfc5270 */
[----:B---3--:R-:W-:-:S13]  /*0510*/  ISETP.NE.AND P0, PT, R2, RZ, PT ;  /* 0x000000ff0200720c */ /* 0x008fda0003f05270 */
[----:B------:R-:W-:Y:S05]  /*0520*/  @P0 BRA `(.L_x_9) ;  /* 0x0000000000500947 */ /* 0x000fea0003800000 */
[----:B------:R-:W3:Y:S01]  /*0530*/  S2UR UR4, SR_CgaCtaId ;  /* 0x00000000000479c3 */ /* 0x000ee20000008800 */
[----:B------:R-:W-:Y:S01]  /*0540*/  UMOV UR5, 0x400 ;  /* 0x0000040000057882 */ /* 0x000fe20000000000 */
[----:B------:R-:W-:Y:S01]  /*0550*/  UMOV UR8, 0x1 ;  /* 0x0000000100087882 */ /* 0x000fe20000000000 */
[----:B------:R-:W-:Y:S01]  /*0560*/  UMOV UR6, 0x2 ;  /* 0x0000000200067882 */ /* 0x000fe20000000000 */
[----:B------:R-:W-:-:S04]  /*0570*/  UIADD3 UR8, UPT, UPT, -UR8, 0x100000, URZ ;  /* 0x0010000008087890 */ /* 0x000fc8000fffe1ff */
[----:B------:R-:W-:Y:S02]  /*0580*/  USHF.L.U32 UR9, UR8, 0xb, URZ ;  /* 0x0000000b08097899 */ /* 0x000fe400080006ff */
[----:B------:R-:W-:Y:S02]  /*0590*/  USHF.L.U32 UR8, UR8, 0x1, URZ ;  /* 0x0000000108087899 */ /* 0x000fe400080006ff */
[----:B------:R-:W-:-:S04]  /*05a0*/  UIADD3 UR6, UPT, UPT, -UR6, 0x100000, URZ ;  /* 0x0010000006067890 */ /* 0x000fc8000fffe1ff */
[----:B------:R-:W-:Y:S02]  /*05b0*/  USHF.L.U32 UR7, UR6, 0xb, URZ ;  /* 0x0000000b06077899 */ /* 0x000fe400080006ff */
[----:B------:R-:W-:Y:S01]  /*05c0*/  USHF.L.U32 UR6, UR6, 0x1, URZ ;  /* 0x0000000106067899 */ /* 0x000fe200080006ff */
[----:B------:R-:W-:Y:S01]  /*05d0*/  ELECT P0, URZ, PT ;  /* 0x0000000000ff782f */ /* 0x000fe20003800000 */
[----:B---3--:R-:W-:Y:S01]  /*05e0*/  ULEA UR4, UR4, UR5, 0x18 ;  /* 0x0000000504047291 */ /* 0x008fe2000f8ec0ff */
[----:B------:R-:W3:Y:S11]  /*05f0*/  FENCE.VIEW.ASYNC.S ;  /* 0x00000000000073c6 */ /* 0x000ef60000000000 */
[----:B---3--:R3:W4:Y:S01]  /*0600*/  SYNCS.EXCH.64 URZ, [UR4], UR8 ;  /* 0x0000000804ff75b2 */ /* 0x0087220008000100 */
[----:B------:R3:W1:Y:S01]  /*0610*/  SYNCS.EXCH.64 URZ, [UR4+0x18], UR6 ;  /* 0x0000180604ff75b2 */ /* 0x0006620008000100 */
[----:B------:R3:W1:Y:S01]  /*0620*/  SYNCS.EXCH.64 URZ, [UR4+0x8], UR8 ;  /* 0x0000080804ff75b2 */ /* 0x0006620008000100 */
[----:B------:R3:W1:Y:S01]  /*0630*/  SYNCS.EXCH.64 URZ, [UR4+0x20], UR6 ;  /* 0x0000200604ff75b2 */ /* 0x0006620008000100 */
[----:B------:R3:W1:Y:S01]  /*0640*/  SYNCS.EXCH.64 URZ, [UR4+0x10], UR8 ;  /* 0x0000100804ff75b2 */ /* 0x0006620008000100 */
[----:B------:R3:W1:Y:S01]  /*0650*/  SYNCS.EXCH.64 URZ, [UR4+0x28], UR6 ;  /* 0x0000280604ff75b2 */ /* 0x0006620008000100 */
[----:B------:R-:W-:Y:S01]  /*0660*/  NOP ;  /* 0x0000000000007918 */ /* 0x000fe20000000000 */
.L_x_9:
[----:B------:R-:W2:Y:S01]  /*0670*/  SHFL.IDX PT, R2, R75, RZ, 0x1f ;  /* 0x00001fff4b027589 */ /* 0x000ea200000e0000 */
[----:B------:R-:W-:Y:S01]  /*0680*/  NOP ;  /* 0x0000000000007918 */ /* 0x000fe20000000000 */
[----:B--2---:R-:W-:-:S13]  /*0690*/  ISETP.NE.AND P0, PT, R2, 0x1, PT ;  /* 0x000000010200780c */ /* 0x004fda0003f05270 */
[----:B------:R-:W-:Y:S05]  /*06a0*/  @P0 BRA `(.L_x_10) ;  /* 0x0000000000580947 */ /* 0x000fea0003800000 */
[----:B---3--:R-:W2:Y:S01]  /*06b0*/  S2UR UR4, SR_CgaCtaId ;  /* 0x00000000000479c3 */ /* 0x008ea20000008800 */
        /* <DEDUP_REMOVED lines=10> */
[----:B--2---:R-:W-:Y:S01]  /*0760*/  ULEA UR4, UR4, UR5, 0x18 ;  /* 0x0000000504047291 */ /* 0x004fe2000f8ec0ff */
[----:B------:R-:W2:Y:S11]  /*0770*/  FENCE.VIEW.ASYNC.S ;  /* 0x00000000000073c6 */ /* 0x000eb60000000000 */
[----:B--2---:R2:W3:Y:S01]  /*0780*/  SYNCS.EXCH.64 URZ, [UR4+0x30], UR8 ;  /* 0x0000300804ff75b2 */ /* 0x0044e20008000100 */
[----:B------:R2:W1:Y:S01]  /*0790*/  SYNCS.EXCH.64 URZ, [UR4+0x50], UR6 ;  /* 0x0000500604ff75b2 */ /* 0x0004620008000100 */
[----:B------:R2:W1:Y:S01]  /*07a0*/  SYNCS.EXCH.64 URZ, [UR4+0x38], UR8 ;  /* 0x0000380804ff75b2 */ /* 0x0004620008000100 */
[----:B------:R2:W1:Y:S01]  /*07b0*/  SYNCS.EXCH.64 URZ, [UR4+0x58], UR6 ;  /* 0x0000580604ff75b2 */ /* 0x0004620008000100 */
[----:B------:R2:W1:Y:S01]  /*07c0*/  SYNCS.EXCH.64 URZ, [UR4+0x40], UR8 ;  /* 0x0000400804ff75b2 */ /* 0x0004620008000100 */
[----:B------:R2:W1:Y:S01]  /*07d0*/  SYNCS.EXCH.64 URZ, [UR4+0x60], UR6 ;  /* 0x0000600604ff75b2 */ /* 0x0004620008000100 */
[----:B------:R2:W1:Y:S01]  /*07e0*/  SYNCS.EXCH.64 URZ, [UR4+0x48], UR8 ;  /* 0x0000480804ff75b2 */ /* 0x0004620008000100 */
[----:B------:R2:W1:Y:S01]  /*07f0*/  SYNCS.EXCH.64 URZ, [UR4+0x68], UR6 ;  /* 0x0000680604ff75b2 */ /* 0x0004620008000100 */
[----:B------:R-:W-:Y:S01]  /*0800*/  NOP ;  /* 0x0000000000007918 */ /* 0x000fe20000000000 */
.L_x_10:
[----:B------:R-:W4:Y:S01]  /*0810*/  SHFL.IDX PT, R2, R75, RZ, 0x1f ;  /* 0x00001fff4b027589 */ /* 0x000f2200000e0000 */
[----:B------:R-:W-:Y:S01]  /*0820*/  NOP ;  /* 0x0000000000007918 */ /* 0x000fe20000000000 */
[----:B----4-:R-:W-:-:S13]  /*0830*/  ISETP.NE.AND P0, PT, R2, 0x3, PT ;  /* 0x000000030200780c */ /* 0x010fda0003f05270 */
[----:B------:R-:W-:Y:S05]  /*0840*/  @P0 BRA `(.L_x_11) ;  /* 0x0000000000300947 */ /* 0x000fea0003800000 */
[----:B--23--:R-:W2:Y:S01]  /*0850*/  S2UR UR4, SR_CgaCtaId ;  /* 0x00000000000479c3 */ /* 0x00cea20000008800 */
[----:B------:R-:W-:Y:S01]  /*0860*/  UMOV UR6, 0x400 ;  /* 0x0000040000067882 */ /* 0x000fe20000000000 */
[----:B------:R-:W-:Y:S01]  /*0870*/  UMOV UR5, 0x20 ;  /* 0x0000002000057882 */ /* 0x000fe20000000000 */
[----:B------:R-:W-:Y:S01]  /*0880*/  ELECT P0, URZ, PT ;  /* 0x0000000000ff782f */ /* 0x000fe20003800000 */
[----:B--2---:R-:W-:Y:S02]  /*0890*/  ULEA UR6, UR4, UR6, 0x18 ;  /* 0x0000000604067291 */ /* 0x004fe4000f8ec0ff */
[----:B------:R-:W-:-:S04]  /*08a0*/  UIADD3 UR4, UPT, UPT, -UR5, 0x100000, URZ ;  /* 0x0010000005047890 */ /* 0x000fc8000fffe1ff */
[----:B------:R-:W-:Y:S02]  /*08b0*/  USHF.L.U32 UR5, UR4, 0xb, URZ ;  /* 0x0000000b04057899 */ /* 0x000fe400080006ff */
[----:B------:R-:W-:Y:S01]  /*08c0*/  USHF.L.U32 UR4, UR4, 0x1, URZ ;  /* 0x0000000104047899 */ /* 0x000fe200080006ff */
[----:B------:R-:W2:Y:S11]  /*08d0*/  FENCE.VIEW.ASYNC.S ;  /* 0x00000000000073c6 */ /* 0x000eb60000000000 */
[----:B--2---:R4:W2:Y:S01]  /*08e0*/  SYNCS.EXCH.64 URZ, [UR6+0x70], UR4 ;  /* 0x0000700406ff75b2 */ /* 0x0048a20008000100 */
[----:B------:R4:W3:Y:S02]  /*08f0*/  SYNCS.EXCH.64 URZ, [UR6+0x78], UR4 ;  /* 0x0000780406ff75b2 */ /* 0x0008e40008000100 */
[----:B----4-:R-:W-:Y:S01]  /*0900*/  NOP ;  /* 0x0000000000007918 */ /* 0x010fe20000000000 */
.L_x_11:
[----:B------:R-:W4:Y:S01]  /*0910*/  SHFL.IDX PT, R2, R75, RZ, 0x1f ;  /* 0x00001fff4b027589 */ /* 0x000f2200000e0000 */
[----:B------:R-:W-:Y:S01]  /*0920*/  NOP ;  /* 0x0000000000007918 */ /* 0x000fe20000000000 */
[----:B----4-:R-:W-:-:S13]  /*0930*/  ISETP.NE.AND P0, PT, R2, 0x4, PT ;  /* 0x000000040200780c */ /* 0x010fda0003f05270 */
[----:B------:R-:W-:Y:S05]  /*0940*/  @P0 BRA `(.L_x_12) ;  /* 0x00000000004c0947 */ /* 0x000fea0003800000 */
[----:B--23--:R-:W2:Y:S01]  /*0950*/  S2UR UR6, SR_CgaCtaId ;  /* 0x00000000000679c3 */ /* 0x00cea20000008800 */
[----:B------:R-:W-:Y:S01]  /*0960*/  UMOV UR4, 0x1e0 ;  /* 0x000001e000047882 */ /* 0x000fe20000000000 */
[----:B------:R-:W-:Y:S01]  /*0970*/  UMOV UR5, 0x400 ;  /* 0x0000040000057882 */ /* 0x000fe20000000000 */
[----:B------:R-:W-:Y:S01]  /*0980*/  USEL UR4, UR4, 0x1a0, UP3 ;  /* 0x000001a004047887 */ /* 0x000fe20009800000 */
[----:B------:R-:W-:Y:S01]  /*0990*/  UMOV UR8, 0x1 ;  /* 0x0000000100087882 */ /* 0x000fe20000000000 */
[----:B------:R-:W-:Y:S01]  /*09a0*/  ELECT P0, URZ, PT ;  /* 0x0000000000ff782f */ /* 0x000fe20003800000 */
[----:B------:R-:W-:-:S04]  /*09b0*/  UIADD3 UR8, UPT, UPT, -UR8, 0x100000, URZ ;  /* 0x0010000008087890 */ /* 0x000fc8000fffe1ff */
[----:B------:R-:W-:Y:S02]  /*09c0*/  USHF.L.U32 UR9, UR8, 0xb, URZ ;  /* 0x0000000b08097899 */ /* 0x000fe400080006ff */
[----:B------:R-:W-:Y:S02]  /*09d0*/  USHF.L.U32 UR8, UR8, 0x1, URZ ;  /* 0x0000000108087899 */ /* 0x000fe400080006ff */
[----:B--2---:R-:W-:Y:S02]  /*09e0*/  ULEA UR6, UR6, UR5, 0x18 ;  /* 0x0000000506067291 */ /* 0x004fe4000f8ec0ff */
[----:B------:R-:W-:-:S04]  /*09f0*/  UIADD3 UR4, UPT, UPT, -UR4, 0x100000, URZ ;  /* 0x0010000004047890 */ /* 0x000fc8000fffe1ff */
[----:B------:R-:W-:Y:S02]  /*0a00*/  USHF.L.U32 UR5, UR4, 0xb, URZ ;  /* 0x0000000b04057899 */ /* 0x000fe400080006ff */
[----:B------:R-:W-:Y:S01]  /*0a10*/  USHF.L.U32 UR4, UR4, 0x1, URZ ;  /* 0x0000000104047899 */ /* 0x000fe200080006ff */
[----:B------:R-:W2:Y:S03]  /*0a20*/  FENCE.VIEW.ASYNC.S ;  /* 0x00000000000073c6 */ /* 0x000ea60000000000 */
[----:B--2---:R4:W2:Y:S08]  /*0a30*/  SYNCS.EXCH.64 URZ, [UR6+0x80], UR8 ;  /* 0x0000800806ff75b2 */ /* 0x0048b00008000100 */
[----:B------:R4:W3:Y:S01]  /*0a40*/  SYNCS.EXCH.64 URZ, [UR6+0x90], UR4 ;  /* 0x0000900406ff75b2 */ /* 0x0008e20008000100 */
[----:B------:R4:W1:Y:S01]  /*0a50*/  SYNCS.EXCH.64 URZ, [UR6+0x88], UR8 ;  /* 0x0000880806ff75b2 */ /* 0x0008620008000100 */
[----:B------:R4:W1:Y:S02]  /*0a60*/  SYNCS.EXCH.64 URZ, [UR6+0x98], UR4 ;  /* 0x0000980406ff75b2 */ /* 0x0008640008000100 */
[----:B----4-:R-:W-:Y:S01]  /*0a70*/  NOP ;  /* 0x0000000000007918 */ /* 0x010fe20000000000 */
.L_x_12:
[----:B------:R-:W4:Y:S01]  /*0a80*/  SHFL.IDX PT, R2, R75, RZ, 0x1f ;  /* 0x00001fff4b027589 */ /* 0x000f2200000e0000 */
[----:B------:R-:W-:Y:S01]  /*0a90*/  NOP ;  /* 0x0000000000007918 */ /* 0x000fe20000000000 */
[----:B----4-:R-:W-:-:S13]  /*0aa0*/  ISETP.NE.AND P0, PT, R2, 0x5, PT ;  /* 0x000000050200780c */ /* 0x010fda0003f05270 */
[----:B------:R-:W-:Y:S05]  /*0ab0*/  @P0 BRA `(.L_x_13) ;  /* 0x0000000000580947 */ /* 0x000fea0003800000 */
[----:B--23--:R-:W2:Y:S01]  /*0ac0*/  S2UR UR4, SR_CgaCtaId ;  /* 0x00000000000479c3 */ /* 0x00cea20000008800 */
        /* <DEDUP_REMOVED lines=12> */
[----:B--2---:R4:W2:Y:S01]  /*0b90*/  SYNCS.EXCH.64 URZ, [UR4+0xa0], UR8 ;  /* 0x0000a00804ff75b2 */ /* 0x0048a20008000100 */
[----:B------:R4:W3:Y:S01]  /*0ba0*/  SYNCS.EXCH.64 URZ, [UR4+0xc0], UR6 ;  /* 0x0000c00604ff75b2 */ /* 0x0008e20008000100 */
[----:B------:R4:W1:Y:S01]  /*0bb0*/  SYNCS.EXCH.64 URZ, [UR4+0xa8], UR8 ;  /* 0x0000a80804ff75b2 */ /* 0x0008620008000100 */
[----:B------:R4:W1:Y:S01]  /*0bc0*/  SYNCS.EXCH.64 URZ, [UR4+0xc8], UR6 ;  /* 0x0000c80604ff75b2 */ /* 0x0008620008000100 */
[----:B------:R4:W1:Y:S01]  /*0bd0*/  SYNCS.EXCH.64 URZ, [UR4+0xb0], UR8 ;  /* 0x0000b00804ff75b2 */ /* 0x0008620008000100 */
[----:B------:R4:W1:Y:S01]  /*0be0*/  SYNCS.EXCH.64 URZ, [UR4+0xd0], UR6 ;  /* 0x0000d00604ff75b2 */ /* 0x0008620008000100 */
[----:B------:R4:W1:Y:S01]  /*0bf0*/  SYNCS.EXCH.64 URZ, [UR4+0xb8], UR8 ;  /* 0x0000b80804ff75b2 */ /* 0x0008620008000100 */
[----:B------:R4:W1:Y:S02]  /*0c00*/  SYNCS.EXCH.64 URZ, [UR4+0xd8], UR6 ;  /* 0x0000d80604ff75b2 */ /* 0x0008640008000100 */
[----:B----4-:R-:W-:Y:S01]  /*0c10*/  NOP ;  /* 0x0000000000007918 */ /* 0x010fe20000000000 */
.L_x_13:
[----:B------:R-:W4:Y:S01]  /*0c20*/  SHFL.IDX PT, R2, R75, RZ, 0x1f ;  /* 0x00001fff4b027589 */ /* 0x000f2200000e0000 */
[----:B------:R-:W1:Y:S01]  /*0c30*/  S2UR UR45, SR_CgaCtaId ;  /* 0x00000000002d79c3 */ /* 0x000e620000008800 */
[----:B------:R-:W-:Y:S01]  /*0c40*/  NOP ;  /* 0x0000000000007918 */ /* 0x000fe20000000000 */
[----:B----4-:R-:W-:-:S13]  /*0c50*/  ISETP.NE.AND P0, PT, R2, 0x3, PT ;  /* 0x000000030200780c */ /* 0x010fda0003f05270 */
[----:B-1----:R-:W-:Y:S05]  /*0c60*/  @P0 BRA `(.L_x_14) ;  /* 0x0000000000340947 */ /* 0x002fea0003800000 */
[----:B--23--:R-:W-:Y:S01]  /*0c70*/  UMOV UR4, 0x400 ;  /* 0x0000040000047882 */ /* 0x00cfe20000000000 */
[----:B------:R-:W-:Y:S01]  /*0c80*/  UMOV UR6, 0x20 ;  /* 0x0000002000067882 */ /* 0x000fe20000000000 */
[----:B------:R-:W-:Y:S02]  /*0c90*/  ULEA UR4, UR45, UR4, 0x18 ;  /* 0x000000042d047291 */ /* 0x000fe4000f8ec0ff */
[----:B------:R-:W-:-:S04]  /*0ca0*/  UIADD3 UR6, UPT, UPT, -UR6, 0x100000, URZ ;  /* 0x0010000006067890 */ /* 0x000fc8000fffe1ff */
[----:B------:R-:W-:Y:S02]  /*0cb0*/  USHF.L.U32 UR7, UR6, 0xb, URZ ;  /* 0x0000000b06077899 */ /* 0x000fe400080006ff */
[----:B------:R-:W-:Y:S01]  /*0cc0*/  USHF.L.U32 UR6, UR6, 0x1, URZ ;  /* 0x0000000106067899 */ /* 0x000fe200080006ff */
[----:B------:R-:W-:Y:S01]  /*0cd0*/  ELECT P0, URZ, PT ;  /* 0x0000000000ff782f */ /* 0x000fe20003800000 */
[----:B------:R-:W1:Y:S10]  /*0ce0*/  FENCE.VIEW.ASYNC.S ;  /* 0x00000000000073c6 */ /* 0x000e740000000000 */
[----:B-1----:R1:W4:Y:S01]  /*0cf0*/  SYNCS.EXCH.64 URZ, [UR4+0xe0], UR6 ;  /* 0x0000e00604ff75b2 */ /* 0x0023220008000100 */
[----:B------:R1:W2:Y:S01]  /*0d00*/  SYNCS.EXCH.64 URZ, [UR4+0xf0], UR6 ;  /* 0x0000f00604ff75b2 */ /* 0x0002a20008000100 */
[----:B------:R1:W3:Y:S01]  /*0d10*/  SYNCS.EXCH.64 URZ, [UR4+0xe8], UR6 ;  /* 0x0000e80604ff75b2 */ /* 0x0002e20008000100 */
[----:B------:R1:W1:Y:S01]  /*0d20*/  SYNCS.EXCH.64 URZ, [UR4+0xf8], UR6 ;  /* 0x0000f80604ff75b2 */ /* 0x0002620008000100 */
[----:B------:R-:W-:Y:S01]  /*0d30*/  NOP ;  /* 0x0000000000007918 */ /* 0x000fe20000000000 */
.L_x_14:
[----:B-123--:R-:W1:Y:S01]  /*0d40*/  LDCU UR4, c[0x0][0x36c] ;  /* 0x00006d80ff0477ac */ /* 0x00ee620008000800 */
[----:B------:R-:W-:Y:S01]  /*0d50*/  ISETP.NE.OR P3, PT, R0, 0x2, !P3 ;  /* 0x000000020000780c */ /* 0x000fe20005f65670 */
[----:B------:R-:W-:Y:S01]  /*0d60*/  NOP ;  /* 0x0000000000007918 */ /* 0x000fe20000000000 */
[----:B------:R-:W-:Y:S01]  /*0d70*/  LOP3.LUT R0, R85, 0x1f, RZ, 0xc0, !PT ;  /* 0x0000001f55007812 */ /* 0x000fe200078ec0ff */
[----:B------:R-:W-:Y:S02]  /*0d80*/  UISETP.NE.AND UP4, UPT, UR18, URZ, UPT ;  /* 0x000000ff1200728c */ /* 0x000fe4000bf85270 */
[----:B-1----:R-:W-:-:S09]  /*0d90*/  UISETP.EQ.U32.AND UP5, UPT, UR4, 0x1, UPT ;  /* 0x000000010400788c */ /* 0x002fd2000bfa2070 */
[----:B------:R-:W-:Y:S05]  /*0da0*/  BRA.U !UP5, `(.L_x_15) ;  /* 0x000000010d087547 */ /* 0x000fea000b800000 */
[----:B----4-:R-:W-:Y:S01]  /*0db0*/  UCGABAR_ARV ;  /* 0x00000000000079c7 */ /* 0x010fe20008000000 */
[----:B------:R-:W-:Y:S05]  /*0dc0*/  BRA `(.L_x_16) ;  /* 0x0000000000047947 */ /* 0x000fea0003800000 */
.L_x_15:
[----:B----4-:R-:W-:Y:S01]  /*0dd0*/  NOP ;  /* 0x0000000000007918 */ /* 0x010fe20000000000 */
.L_x_16:
[----:B------:R-:W1:Y:S01]  /*0de0*/  S2UR UR30, SR_CTAID.X ;  /* 0x00000000001e79c3 */ /* 0x000e620000002500 */
[----:B------:R-:W-:-:S05]  /*0df0*/  CS2R.32 R77, SR_CgaSize ;  /* 0x00000000004d7805 */ /* 0x000fca0000008a00 */
[----:B------:R-:W-:-:S05]  /*0e00*/  IMAD R77, R77, -0xa0, RZ ;  /* 0xffffff604d4d7824 */ /* 0x000fca00078e02ff */
[----:B------:R-:W-:-:S14]  /*0e10*/  R2UR UR5, R77 ;  /* 0x000000004d0572ca */ /* 0x000fdc00000e0000 */
[----:B------:R-:W2:Y:S01]  /*0e20*/  LDCU UR5, c[0x0][UR5+0x2b0] ;  /* 0x00005600050577ac */ /* 0x000ea20008000800 */
[----:B------:R-:W-:-:S05]  /*0e30*/  CS2R.32 R77, SR_CgaSize ;  /* 0x00000000004d7805 */ /* 0x000fca0000008a00 */
[----:B------:R-:W-:-:S05]  /*0e40*/  IMAD R77, R77, -0xa0, RZ ;  /* 0xffffff604d4d7824 */ /* 0x000fca00078e02ff */
[----:B------:R-:W-:-:S14]  /*0e50*/  R2UR UR4, R77 ;  /* 0x000000004d0472ca */ /* 0x000fdc00000e0000 */
[----:B------:R-:W3:Y:S01]  /*0e60*/  LDCU UR4, c[0x0][UR4+0x2b4] ;  /* 0x00005680040477ac */ /* 0x000ee20008000800 */
[----:B------:R-:W4:Y:S01]  /*0e70*/  S2UR UR31, SR_CTAID.Y ;  /* 0x00000000001f79c3 */ /* 0x000f220000002600 */
[----:B------:R-:W-:-:S05]  /*0e80*/  CS2R.32 R77, SR_CgaSize ;  /* 0x00000000004d7805 */ /* 0x000fca0000008a00 */
[----:B------:R-:W-:-:S05]  /*0e90*/  IMAD R77, R77, -0xa0, RZ ;  /* 0xffffff604d4d7824 */ /* 0x000fca00078e02ff */
[----:B------:R-:W-:-:S14]  /*0ea0*/  R2UR UR6, R77 ;  /* 0x000000004d0672ca */ /* 0x000fdc00000e0000 */
[----:B------:R-:W3:Y:S01]  /*0eb0*/  LDCU UR6, c[0x0][UR6+0x2a0] ;  /* 0x00005400060677ac */ /* 0x000ee20008000800 */
[----:B------:R-:W-:-:S05]  /*0ec0*/  CS2R.32 R77, SR_CgaSize ;  /* 0x00000000004d7805 */ /* 0x000fca0000008a00 */
[----:B------:R-:W-:-:S05]  /*0ed0*/  IMAD R77, R77, -0xa0, RZ ;  /* 0xffffff604d4d7824 */ /* 0x000fca00078e02ff */
[----:B------:R-:W-:-:S14]  /*0ee0*/  R2UR UR7, R77 ;  /* 0x000000004d0772ca */ /* 0x000fdc00000e0000 */
[----:B------:R-:W3:Y:S01]  /*0ef0*/  LDCU UR7, c[0x0][UR7+0x2a4] ;  /* 0x00005480070777ac */ /* 0x000ee20008000800 */
[----:B------:R-:W-:Y:S01]  /*0f00*/  USHF.L.U32 UR24, UR45, 0xc, URZ ;  /* 0x0000000c2d187899 */ /* 0x000fe200080006ff */
[----:B------:R-:W3:Y:S01]  /*0f10*/  LDCU UR19, c[0x0][0xb24] ;  /* 0x00016480ff1377ac */ /* 0x000ee20008000800 */
[----:B------:R-:W3:Y:S01]  /*0f20*/  LDCU UR42, c[0x0][0xb24] ;  /* 0x00016480ff2a77ac */ /* 0x000ee20008000800 */
[----:B-1----:R-:W-:Y:S01]  /*0f30*/  I2FP.F32.U32 R3, UR30 ;  /* 0x0000001e00037c45 */ /* 0x002fe20008201000 */
[----:B------:R-:W1:Y:S04]  /*0f40*/  LDCU UR22, c[0x0][0xb30] ;  /* 0x00016600ff1677ac */ /* 0x000e680008000800 */
[----:B--2---:R-:W-:Y:S01]  /*0f50*/  FMUL R3, R3, UR5 ;  /* 0x0000000503037c20 */ /* 0x004fe20008400000 */
[----:B------:R-:W-:Y:S01]  /*0f60*/  ULOP3.LUT UR24, UR24, 0x1000, URZ, 0xc0, !UPT ;  /* 0x0000100018187892 */ /* 0x000fe2000f8ec0ff */
[----:B----4-:R-:W-:-:S04]  /*0f70*/  I2FP.F32.U32 R2, UR31 ;  /* 0x0000001f00027c45 */ /* 0x010fc80008201000 */
[----:B------:R-:W2:Y:S01]  /*0f80*/  F2I.U32.TRUNC.NTZ R3, R3 ;  /* 0x0000000300037305 */ /* 0x000ea2000020f000 */
[----:B---3--:R-:W-:-:S07]  /*0f90*/  FMUL R2, R2, UR4 ;  /* 0x0000000402027c20 */ /* 0x008fce0008400000 */
[----:B------:R-:W3:Y:S01]  /*0fa0*/  F2I.U32.TRUNC.NTZ R2, R2 ;  /* 0x0000000200027305 */ /* 0x000ee2000020f000 */
[----:B--2---:R-:W-:Y:S02]  /*0fb0*/  R2UR UR5, R3 ;  /* 0x00000000030572ca */ /* 0x004fe400000e0000 */
[----:B---3--:R-:W-:Y:S02]  /*0fc0*/  R2UR UR4, R2 ;  /* 0x00000000020472ca */ /* 0x008fe400000e0000 */
[----:B------:R-:W-:-:S09]  /*0fd0*/  PRMT R2, RZ, 0x7610, R2 ;  /* 0x00007610ff027816 */ /* 0x000fd20000000002 */
[----:B------:R-:W-:-:S04]  /*0fe0*/  UIADD3 UR5, UPT, UPT, -UR5, URZ, URZ ;  /* 0x000000ff05057290 */ /* 0x000fc8000fffe1ff */
[----:B------:R-:W-:Y:S02]  /*0ff0*/  UIMAD UR5, UR6, UR5, UR30 ;  /* 0x00000005060572a4 */ /* 0x000fe4000f8e021e */
[----:B------:R-:W-:-:S04]  /*1000*/  UIADD3 UR4, UPT, UPT, -UR4, URZ, URZ ;  /* 0x000000ff04047290 */ /* 0x000fc8000fffe1ff */
[----:B------:R-:W-:Y:S01]  /*1010*/  IMAD.U32 R77, RZ, RZ, UR5 ;  /* 0x00000005ff4d7e24 */ /* 0x000fe2000f8e00ff */
[----:B------:R-:W-:-:S06]  /*1020*/  UIMAD UR4, UR7, UR4, UR31 ;  /* 0x00000004070472a4 */ /* 0x000fcc000f8e021f */
[----:B------:R-:W-:Y:S01]  /*1030*/  IMAD.U32 R76, RZ, RZ, UR4 ;  /* 0x00000004ff4c7e24 */ /* 0x000fe2000f8e00ff */
[----:B-1----:R-:W-:Y:S06]  /*1040*/  BRA.U UP4, `(.L_x_17) ;  /* 0x00000001042c7547 */ /* 0x002fec000b800000 */
[----:B------:R-:W-:Y:S02]  /*1050*/  R2UR UR4, R76 ;  /* 0x000000004c0472ca */ /* 0x000fe400000e0000 */
[----:B------:R-:W-:-:S11]  /*1060*/  R2UR UR6, R77 ;  /* 0x000000004d0672ca */ /* 0x000fd600000e0000 */
[----:B------:R-:W-:-:S04]  /*1070*/  UISETP.NE.AND UP0, UPT, UR4, URZ, UPT ;  /* 0x000000ff0400728c */ /* 0x000fc8000bf05270 */
[----:B------:R-:W-:-:S04]  /*1080*/  UISETP.EQ.OR UP0, UPT, UR6, URZ, !UP0 ;  /* 0x000000ff0600728c */ /* 0x000fc8000c702670 */
[----:B------:R-:W-:Y:S02]  /*1090*/  USEL UR5, URZ, 0x1, !UP0 ;  /* 0x00000001ff057887 */ /* 0x000fe4000c000000 */
[----:B------:R-:W-:-:S04]  /*10a0*/  UISETP.NE.AND UP0, UPT, UR4, URZ, UPT ;  /* 0x000000ff0400728c */ /* 0x000fc8000bf05270 */
[----:B------:R-:W-:Y:S02]  /*10b0*/  USEL UR4, URZ, 0x2, UP0 ;  /* 0x00000002ff047887 */ /* 0x000fe40008000000 */
[----:B------:R-:W-:-:S04]  /*10c0*/  UISETP.NE.AND UP0, UPT, UR6, 0x1, UPT ;  /* 0x000000010600788c */ /* 0x000fc8000bf05270 */
[----:B------:R-:W-:-:S04]  /*10d0*/  USEL UR4, UR4, 0x2, UP0 ;  /* 0x0000000204047887 */ /* 0x000fc80008000000 */
[----:B------:R-:W-:-:S06]  /*10e0*/  UIADD3 UR4, UPT, UPT, UR5, UR4, URZ ;  /* 0x0000000405047290 */ /* 0x000fcc000fffe0ff */
[----:B------:R-:W-:-:S07]  /*10f0*/  IMAD.U32 R2, RZ, RZ, UR4 ;  /* 0x00000004ff027e24 */ /* 0x000fce000f8e00ff */
.L_x_17:
[----:B------:R-:W1:Y:S01]  /*1100*/  S2UR UR36, SR_CTAID.Z ;  /* 0x00000000002479c3 */ /* 0x000e620000002700 */
[----:B------:R-:W-:-:S09]  /*1110*/  UISETP.GE.AND UP0, UPT, UR19, 0x1, UPT ;  /* 0x000000011300788c */ /* 0x000fd2000bf06270 */
[----:B------:R-:W-:Y:S05]  /*1120*/  BRA.U !UP0, `(.L_x_18) ;  /* 0x0000000108d07547 */ /* 0x000fea000b800000 */
[----:B------:R-:W2:Y:S01]  /*1130*/  LDCU UR20, c[0x0][0xb0c] ;  /* 0x00016180ff1477ac */ /* 0x000ea20008000800 */
[----:B------:R-:W3:Y:S01]  /*1140*/  LDCU.128 UR12, c[0x0][0xb10] ;  /* 0x00016200ff0c77ac */ /* 0x000ee20008000c00 */
[----:B------:R-:W4:Y:S01]  /*1150*/  LDCU UR6, c[0x0][0x370] ;  /* 0x00006e00ff0677ac */ /* 0x000f220008000800 */
[----:B------:R-:W1:Y:S01]  /*1160*/  LDCU UR7, c[0x0][0x374] ;  /* 0x00006e80ff0777ac */ /* 0x000e620008000800 */
[----:B------:R-:W1:Y:S01]  /*1170*/  LDCU UR21, c[0x0][0xb20] ;  /* 0x00016400ff1577ac */ /* 0x000e620008000800 */
[----:B--2---:R-:W-:Y:S02]  /*1180*/  UISETP.NE.AND UP0, UPT, UR20, 0x1, UPT ;  /* 0x000000011400788c */ /* 0x004fe4000bf05270 */
[----:B---3--:R-:W-:Y:S01]  /*1190*/  UIMAD.WIDE.U32 UR4, UR30, UR12, URZ ;  /* 0x0000000c1e0472a5 */ /* 0x008fe2000f8e00ff */
[----:B------:R-:W2:Y:S01]  /*11a0*/  LDCU.64 UR8, c[0x0][0xb28] ;  /* 0x00016500ff0877ac */ /* 0x000ea20008000a00 */
[----:B----4-:R-:W-:Y:S02]  /*11b0*/  UIMAD.WIDE.U32 UR10, UR6, UR12, URZ ;  /* 0x0000000c060a72a5 */ /* 0x010fe4000f8e00ff */
[----:B------:R-:W-:-:S02]  /*11c0*/  USHF.R.U32.HI UR5, URZ, UR13, UR5 ;  /* 0x0000000dff057299 */ /* 0x000fc40008011605 */
[----:B------:R-:W-:Y:S02]  /*11d0*/  UISETP.NE.AND UP2, UPT, UR19, 0x1, UPT ;  /* 0x000000011300788c */ /* 0x000fe4000bf45270 */
[----:B------:R-:W-:Y:S01]  /*11e0*/  USEL UR5, UR30, UR5, !UP0 ;  /* 0x000000051e057287 */ /* 0x000fe2000c000000 */
[----:B------:R-:W-:Y:S01]  /*11f0*/  UMOV UR10, UR11 ;  /* 0x0000000b000a7c82 */ /* 0x000fe20008000000 */
[----:B------:R-:W-:Y:S02]  /*1200*/  UIMAD.WIDE.U32 UR16, UR31, UR15, URZ ;  /* 0x0000000f1f1072a5 */ /* 0x000fe4000f8e00ff */
[----:B------:R-:W-:Y:S02]  /*1210*/  @UP0 USHF.R.U32.HI UR6, URZ, UR13, UR10 ;  /* 0x0000000dff060299 */ /* 0x000fe4000801160a */
[----:B------:R-:W-:Y:S02]  /*1220*/  UISETP.NE.AND UP0, UPT, UR14, 0x1, UPT ;  /* 0x000000010e00788c */ /* 0x000fe4000bf05270 */
[----:B-1----:R-:W-:-:S02]  /*1230*/  UIMAD.WIDE.U32 UR10, UR7, UR15, URZ ;  /* 0x0000000f070a72a5 */ /* 0x002fc4000f8e00ff */
[----:B--2---:R-:W-:Y:S01]  /*1240*/  UIMAD.WIDE.U32 UR12, UR6, UR8, URZ ;  /* 0x00000008060c72a5 */ /* 0x004fe2000f8e00ff */
[----:B------:R-:W-:Y:S02]  /*1250*/  UMOV UR4, UR17 ;  /* 0x0000001100047c82 */ /* 0x000fe40008000000 */
[----:B------:R-:W-:Y:S02]  /*1260*/  USHF.R.U32.HI UR4, URZ, UR21, UR4 ;  /* 0x00000015ff047299 */ /* 0x000fe40008011604 */
[----:B------:R-:W-:Y:S02]  /*1270*/  UMOV UR10, UR11 ;  /* 0x0000000b000a7c82 */ /* 0x000fe40008000000 */
[----:B------:R-:W-:Y:S01]  /*1280*/  UMOV UR12, UR13 ;  /* 0x0000000d000c7c82 */ /* 0x000fe20008000000 */
[----:B------:R-:W-:Y:S02]  /*1290*/  @UP0 USHF.R.U32.HI UR7, URZ, UR21, UR10 ;  /* 0x00000015ff070299 */ /* 0x000fe4000801160a */
[----:B------:R-:W-:-:S02]  /*12a0*/  USEL UR4, UR31, UR4, !UP0 ;  /* 0x000000041f047287 */ /* 0x000fc4000c000000 */
[----:B------:R-:W-:Y:S02]  /*12b0*/  UIMAD.WIDE.U32 UR10, UR7, UR8, URZ ;  /* 0x00000008070a72a5 */ /* 0x000fe4000f8e00ff */
[----:B------:R-:W-:Y:S02]  /*12c0*/  @UP2 USHF.R.U32.HI UR6, URZ, UR9, UR12 ;  /* 0x00000009ff062299 */ /* 0x000fe4000801160c */
[----:B------:R-:W-:-:S03]  /*12d0*/  UIMAD.WIDE.U32 UR12, UR4, UR8, URZ ;  /* 0x00000008040c72a5 */ /* 0x000fc6000f8e00ff */
[----:B------:R-:W-:Y:S02]  /*12e0*/  UMOV UR10, UR11 ;  /* 0x0000000b000a7c82 */ /* 0x000fe40008000000 */
[----:B------:R-:W-:Y:S02]  /*12f0*/  @UP2 USHF.R.U32.HI UR7, URZ, UR9, UR10 ;  /* 0x00000009ff072299 */ /* 0x000fe4000801160a */
[----:B------:R-:W-:Y:S02]  /*1300*/  UIMAD UR10, UR6, UR19, URZ ;  /* 0x00000013060a72a4 */ /* 0x000fe4000f8e02ff */
[----:B------:R-:W-:-:S04]  /*1310*/  UIMAD UR7, UR7, UR19, URZ ;  /* 0x00000013070772a4 */ /* 0x000fc8000f8e02ff */
[----:B------:R-:W-:-:S03]  /*1320*/  UISETP.GE.AND UP0, UPT, UR4, UR7, UPT ;  /* 0x000000070400728c */ /* 0x000fc6000bf06270 */
[----:B------:R-:W-:Y:S01]  /*1330*/  UMOV UR7, UR13 ;  /* 0x0000000d00077c82 */ /* 0x000fe20008000000 */
[----:B------:R-:W-:Y:S02]  /*1340*/  UISETP.GE.OR UP0, UPT, UR5, UR10, UP0 ;  /* 0x0000000a0500728c */ /* 0x000fe40008706670 */
[----:B------:R-:W-:Y:S02]  /*1350*/  UIMAD.WIDE.U32 UR10, UR5, UR8, URZ ;  /* 0x00000008050a72a5 */ /* 0x000fe4000f8e00ff */
[----:B------:R-:W-:Y:S02]  /*1360*/  USHF.R.U32.HI UR7, URZ, UR9, UR7 ;  /* 0x00000009ff077299 */ /* 0x000fe40008011607 */
[----:B------:R-:W-:Y:S02]  /*1370*/  UIADD3 UR10, UPT, UPT, -UR4, URZ, URZ ;  /* 0x000000ff040a7290 */ /* 0x000fe4000fffe1ff */
[----:B------:R-:W-:Y:S02]  /*1380*/  USEL UR7, UR4, UR7, !UP2 ;  /* 0x0000000704077287 */ /* 0x000fe4000d000000 */
[----:B------:R-:W-:Y:S01]  /*1390*/  UIMAD UR10, UR14, UR10, UR31 ;  /* 0x0000000a0e0a72a4 */ /* 0x000fe2000f8e021f */
[----:B------:R-:W-:Y:S01]  /*13a0*/  @!UP0 UMOV UR8, UR11 ;  /* 0x0000000b00088c82 */ /* 0x000fe20008000000 */
[----:B------:R-:W-:-:S02]  /*13b0*/  UIADD3 UR11, UPT, UPT, -UR5, URZ, URZ ;  /* 0x000000ff050b7290 */ /* 0x000fc4000fffe1ff */
[----:B------:R-:W-:Y:S02]  /*13c0*/  @!UP0 USHF.R.U32.HI UR8, URZ, UR9, UR8 ;  /* 0x00000009ff088299 */ /* 0x000fe40008011608 */
[----:B------:R-:W-:Y:S02]  /*13d0*/  UIADD3 UR9, UPT, UPT, -UR7, URZ, URZ ;  /* 0x000000ff07097290 */ /* 0x000fe4000fffe1ff */
[----:B------:R-:W-:Y:S02]  /*13e0*/  @!UP0 USEL UR8, UR5, UR8, !UP2 ;  /* 0x0000000805088287 */ /* 0x000fe4000d000000 */
[----:B------:R-:W-:Y:S02]  /*13f0*/  UIMAD UR9, UR19, UR9, UR4 ;  /* 0x00000009130972a4 */ /* 0x000fe4000f8e0204 */
[----:B------:R-:W-:Y:S02]  /*1400*/  @!UP0 UIADD3 UR7, UPT, UPT, UR7, -UR8, URZ ;  /* 0x8000000807078290 */ /* 0x000fe4000fffe0ff */
[----:B------:R-:W-:-:S02]  /*1410*/  @!UP0 UIMAD UR6, UR9, UR6, UR8 ;  /* 0x00000006090682a4 */ /* 0x000fc4000f8e0208 */
[----:B------:R-:W-:Y:S02]  /*1420*/  @!UP0 UIMAD UR4, UR7, UR19, UR5 ;  /* 0x00000013070482a4 */ /* 0x000fe4000f8e0205 */
[----:B------:R-:W-:Y:S02]  /*1430*/  UIMAD UR30, UR20, UR11, UR30 ;  /* 0x0000000b141e72a4 */ /* 0x000fe4000f8e021e */
[----:B------:R-:W-:Y:S01]  /*1440*/  UIMAD UR31, UR4, UR14, UR10 ;  /* 0x0000000e041f72a4 */ /* 0x000fe2000f8e020a */
[----:B------:R-:W-:Y:S02]  /*1450*/  @!UP0 UMOV UR5, UR6 ;  /* 0x0000000600058c82 */ /* 0x000fe40008000000 */
[----:B------:R-:W-:-:S12]  /*1460*/  UIMAD UR30, UR5, UR20, UR30 ;  /* 0x00000014051e72a4 */ /* 0x000fd8000f8e021e */
.L_x_18:
[----:B------:R-:W-:-:S09]  /*1470*/  UISETP.NE.AND UP0, UPT, UR22, 0x1, UPT ;  /* 0x000000011600788c */ /* 0x000fd2000bf05270 */
[----:B------:R-:W-:Y:S05]  /*1480*/  BRA.U UP0, `(.L_x_19) ;  /* 0x0000000100407547 */ /* 0x000fea000b800000 */
[----:B------:R-:W2:Y:S01]  /*1490*/  LDCU.128 UR8, c[0x0][0xb10] ;  /* 0x00016200ff0877ac */ /* 0x000ea20008000c00 */
[----:B------:R-:W3:Y:S01]  /*14a0*/  LDCU UR12, c[0x0][0xb0c] ;  /* 0x00016180ff0c77ac */ /* 0x000ee20008000800 */
[----:B------:R-:W4:Y:S01]  /*14b0*/  LDCU UR13, c[0x0][0xb20] ;  /* 0x00016400ff0d77ac */ /* 0x000f220008000800 */
[----:B--2---:R-:W-:Y:S02]  /*14c0*/  UIMAD.WIDE.U32 UR4, UR30, UR8, URZ ;  /* 0x000000081e0472a5 */ /* 0x004fe4000f8e00ff */
[----:B------:R-:W-:Y:S02]  /*14d0*/  UIMAD.WIDE.U32 UR6, UR31, UR11, URZ ;  /* 0x0000000b1f0672a5 */ /* 0x000fe4000f8e00ff */
[----:B---3--:R-:W-:Y:S02]  /*14e0*/  UISETP.NE.AND UP0, UPT, UR12, 0x1, UPT ;  /* 0x000000010c00788c */ /* 0x008fe4000bf05270 */
[----:B------:R-:W-:-:S03]  /*14f0*/  USHF.R.U32.HI UR5, URZ, UR9, UR5 ;  /* 0x00000009ff057299 */ /* 0x000fc60008011605 */
[----:B------:R-:W-:Y:S01]  /*1500*/  UMOV UR4, UR7 ;  /* 0x0000000700047c82 */ /* 0x000fe20008000000 */
[----:B------:R-:W-:Y:S02]  /*1510*/  USEL UR5, UR30, UR5, !UP0 ;  /* 0x000000051e057287 */ /* 0x000fe4000c000000 */
[----:B------:R-:W-:Y:S02]  /*1520*/  UISETP.NE.AND UP0, UPT, UR10, 0x1, UPT ;  /* 0x000000010a00788c */ /* 0x000fe4000bf05270 */
[----:B----4-:R-:W-:-:S04]  /*1530*/  USHF.R.U32.HI UR4, URZ, UR13, UR4 ;  /* 0x0000000dff047299 */ /* 0x010fc80008011604 */
[----:B------:R-:W-:-:S04]  /*1540*/  USEL UR4, UR31, UR4, !UP0 ;  /* 0x000000041f047287 */ /* 0x000fc8000c000000 */
[----:B------:R-:W-:Y:S02]  /*1550*/  UIADD3 UR6, UPT, UPT, UR5, -UR4, URZ ;  /* 0x8000000405067290 */ /* 0x000fe4000fffe0ff */
[----:B------:R-:W-:Y:S02]  /*1560*/  UIADD3 UR4, UPT, UPT, -UR5, UR4, URZ ;  /* 0x0000000405047290 */ /* 0x000fe4000fffe1ff */
[----:B------:R-:W-:Y:S02]  /*1570*/  UIMAD UR31, UR6, UR10, UR31 ;  /* 0x0000000a061f72a4 */ /* 0x000fe4000f8e021f */
[----:B------:R-:W-:-:S12]  /*1580*/  UIMAD UR30, UR4, UR12, UR30 ;  /* 0x0000000c041e72a4 */ /* 0x000fd8000f8e021e */
.L_x_19:
[----:B------:R-:W-:Y:S01]  /*1590*/  UISETP.NE.AND UP0, UPT, UR18, 0x2, UPT ;  /* 0x000000021200788c */ /* 0x000fe2000bf05270 */
[----:B------:R-:W-:Y:S09]  /*15a0*/  BRA.U !UP5, `(.L_x_20) ;  /* 0x000000010d0c7547 */ /* 0x000ff2000b800000 */
[----:B------:R-:W-:Y:S01]  /*15b0*/  UCGABAR_WAIT ;  /* 0x0000000000007dc7 */ /* 0x000fe20008000000 */
[----:B------:R-:W-:Y:S01]  /*15c0*/  CCTL.IVALL ;  /* 0x00000000ff00798f */ /* 0x000fe20002000000 */
[----:B------:R-:W-:Y:S05]  /*15d0*/  BRA `(.L_x_21) ;  /* 0x0000000000047947 */ /* 0x000fea0003800000 */
.L_x_20:
[----:B------:R-:W-:Y:S06]  /*15e0*/  BAR.SYNC.DEFER_BLOCKING 0x0 ;  /* 0x0000000000007b1d */ /* 0x000fec0000010000 */
.L_x_21:
[----:B------:R-:W-:Y:S05]  /*15f0*/  BRA.U UP0, `(.L_x_22) ;  /* 0x0000001100a47547 */ /* 0x000fea000b800000 */
[----:B------:R-:W2:Y:S01]  /*1600*/  LDCU UR6, c[0x0][0x38c] ;  /* 0x00007180ff0677ac */ /* 0x000ea20008000800 */
[----:B------:R-:W-:Y:S01]  /*1610*/  PLOP3.LUT P1, PT, PT, PT, UP3, 0x80, 0x8 ;  /* 0x000000000008781c */ /* 0x000fe20003f2f038 */
[----:B------:R-:W-:Y:S01]  /*1620*/  IMAD.MOV.U32 R12, RZ, RZ, 0x1 ;  /* 0x00000001ff0c7424 */ /* 0x000fe200078e00ff */
[----:B------:R-:W-:Y:S01]  /*1630*/  ISETP.EQ.OR P2, PT, R0, RZ, P3 ;  /* 0x000000ff0000720c */ /* 0x000fe20001f42670 */
[----:B------:R-:W-:Y:S01]  /*1640*/  UISETP.NE.AND UP1, UPT, UR18, URZ, UPT ;  /* 0x000000ff1200728c */ /* 0x000fe2000bf25270 */
[----:B------:R-:W-:Y:S01]  /*1650*/  PLOP3.LUT P1, PT, P1, PT, PT, 0x8, 0x80 ;  /* 0x000000000080781c */ /* 0x000fe20000f2e170 */
[----:B------:R-:W-:Y:S01]  /*1660*/  USEL UR25, URZ, 0x1, UP6 ;  /* 0x00000001ff197887 */ /* 0x000fe2000b000000 */
[----:B------:R-:W-:Y:S01]  /*1670*/  CS2R R10, SRZ ;  /* 0x00000000000a7805 */ /* 0x000fe2000001ff00 */
[----:B------:R-:W-:Y:S01]  /*1680*/  IMAD.MOV.U32 R9, RZ, RZ, RZ ;  /* 0x000000ffff097224 */ /* 0x000fe200078e00ff */
[----:B------:R-:W3:Y:S01]  /*1690*/  LDCU UR39, c[0x0][0x370] ;  /* 0x00006e00ff2777ac */ /* 0x000ee20008000800 */
[----:B------:R-:W-:Y:S01]  /*16a0*/  IMAD.MOV.U32 R8, RZ, RZ, 0x1 ;  /* 0x00000001ff087424 */ /* 0x000fe200078e00ff */
[----:B------:R-:W4:Y:S01]  /*16b0*/  LDCU.64 UR28, c[0x0][0x348] ;  /* 0x00006900ff1c77ac */ /* 0x000f220008000a00 */
[----:B------:R-:W-:-:S02]  /*16c0*/  USHF.R.U32.HI UR44, URZ, 0x5, UR24 ;  /* 0x00000005ff2c7899 */ /* 0x000fc40008011618 */
[----:B--2---:R-:W-:Y:S02]  /*16d0*/  UIADD3 UR5, UPT, UPT, UR6, 0x1f, URZ ;  /* 0x0000001f06057890 */ /* 0x004fe4000fffe0ff */
[----:B------:R-:W-:Y:S02]  /*16e0*/  UIADD3 UR46, UPT, UPT, UR6, 0x3e, URZ ;  /* 0x0000003e062e7890 */ /* 0x000fe4000fffe0ff */
[----:B------:R-:W-:Y:S01]  /*16f0*/  USHF.R.S32.HI UR4, URZ, 0x1f, UR5 ;  /* 0x0000001fff047899 */ /* 0x000fe20008011405 */
[----:B------:R-:W2:Y:S03]  /*1700*/  LDCU UR38, c[0x0][0x374] ;  /* 0x00006e80ff2677ac */ /* 0x000ea60008000800 */
[----:B------:R-:W-:Y:S02]  /*1710*/  ULEA.HI UR4, UR4, UR5, URZ, 0x5 ;  /* 0x0000000504047291 */ /* 0x000fe4000f8f28ff */
[----:B------:R-:W-:-:S02]  /*1720*/  USEL UR25, UR25, 0x2, UP1 ;  /* 0x0000000219197887 */ /* 0x000fc40008800000 */
[----:B------:R-:W-:Y:S02]  /*1730*/  USHF.R.S32.HI UR41, URZ, 0x5, UR4 ;  /* 0x00000005ff297899 */ /* 0x000fe40008011404 */
[----:B------:R-:W-:Y:S02]  /*1740*/  UIADD3 UR4, UPT, UPT, UR6, -0x1, URZ ;  /* 0xffffffff06047890 */ /* 0x000fe4000fffe0ff */
[----:B------:R-:W-:Y:S02]  /*1750*/  UISETP.LT.U32.AND UP0, UPT, UR41, 0x3, UPT ;  /* 0x000000032900788c */ /* 0x000fe4000bf01070 */
[----:B------:R-:W-:Y:S02]  /*1760*/  UISETP.GE.U32.AND UP2, UPT, UR4, -0x3f, UPT ;  /* 0xffffffc10400788c */ /* 0x000fe4000bf46070 */
[----:B------:R-:W-:Y:S01]  /*1770*/  USEL UR40, UR41, 0x3, UP0 ;  /* 0x0000000329287887 */ /* 0x000fe20008000000 */
[----:B------:R-:W-:-:S03]  /*1780*/  UMOV UR5, URZ ;  /* 0x000000ff00057c82 */ /* 0x000fc60008000000 */
[----:B------:R-:W-:Y:S02]  /*1790*/  UIADD3 UR21, UPT, UPT, UR40, -0x1, URZ ;  /* 0xffffffff28157890 */ /* 0x000fe4000fffe0ff */
[----:B------:R-:W-:-:S03]  /*17a0*/  UIADD3 UR43, UPT, UPT, UR41, -UR40, URZ ;  /* 0x80000028292b7290 */ /* 0x000fc6000fffe0ff */
[----:B------:R-:W-:-:S04]  /*17b0*/  @UP2 UIADD3 UR21, UPT, UPT, UR40, URZ, URZ ;  /* 0x000000ff28152290 */ /* 0x000fc8000fffe0ff */
[----:B--234-:R-:W-:-:S12]  /*17c0*/  UIADD3 UR21, UPT, UPT, UR21, 0x1, URZ ;  /* 0x0000000115157890 */ /* 0x01cfd8000fffe0ff */
.L_x_42:
[----:B------:R-:W-:Y:S01]  /*17d0*/  UISETP.NE.AND UP0, UPT, UR45, URZ, UPT ;  /* 0x000000ff2d00728c */ /* 0x000fe2000bf05270 */
[----:B------:R-:W2:Y:S08]  /*17e0*/  S2UR UR45, SR_CgaCtaId ;  /* 0x00000000002d79c3 */ /* 0x000eb00000008800 */
[----:B------:R-:W-:Y:S05]  /*17f0*/  BRA.U UP0, `(.L_x_23) ;  /* 0x0000000100347547 */ /* 0x000fea000b800000 */
[----:B------:R-:W3:Y:S01]  /*1800*/  S2R R0, SR_CgaCtaId ;  /* 0x0000000000007919 */ /* 0x000ee20000008800 */
[----:B------:R-:W-:-:S04]  /*1810*/  MOV R2, 0x400 ;  /* 0x0000040000027802 */ /* 0x000fc80000000f00 */
[----:B---3--:R-:W-:Y:S02]  /*1820*/  LEA R0, R0, R2, 0x18 ;  /* 0x0000000200007211 */ /* 0x008fe400078ec0ff */
[----:B------:R-:W-:-:S03]  /*1830*/  SHF.L.U32 R2, R8, 0x1f, RZ ;  /* 0x0000001f08027819 */ /* 0x000fc600000006ff */
[----:B------:R-:W-:-:S04]  /*1840*/  IMAD R0, R9, 0x8, R0 ;  /* 0x0000000809007824 */ /* 0x000fc800078e0200 */
[----:B------:R-:W3:Y:S02]  /*1850*/  SYNCS.PHASECHK.TRANS64.TRYWAIT P0, [R0+URZ+0xf0], R2 ;  /* 0x0000f002000075a7 */ /* 0x000ee400080011ff */
[----:B---3--:R-:W-:Y:S05]  /*1860*/  @!P0 BRA `(.L_x_24) ;  /* 0x0000007c005c8947 */ /* 0x008fea0003800000 */
.L_x_131:
[----:B------:R-:W-:Y:S01]  /*1870*/  VIADD R9, R9, 0x1 ;  /* 0x0000000109097836 */ /* 0x000fe20000000000 */
[----:B------:R3:W-:Y:S04]  /*1880*/  SYNCS.ARRIVE.TRANS64.A1T0 RZ, [R0+URZ+0xe0], RZ ;  /* 0x0000e0ff00ff79a7 */ /* 0x0007e800081000ff */
[----:B------:R-:W-:-:S04]  /*1890*/  ISETP.NE.AND P0, PT, R9, 0x2, PT ;  /* 0x000000020900780c */ /* 0x000fc80003f05270 */
[----:B------:R-:W-:Y:S02]  /*18a0*/  SEL R9, R9, RZ, P0 ;  /* 0x000000ff09097207 */ /* 0x000fe40000000000 */
[----:B---3--:R-:W-:-:S04]  /*18b0*/  SEL R0, RZ, 0x1, P0 ;  /* 0x00000001ff007807 */ /* 0x008fc80000000000 */
[----:B------:R-:W-:-:S07]  /*18c0*/  LOP3.LUT R8, R8, R0, RZ, 0x3c, !PT ;  /* 0x0000000008087212 */ /* 0x000fce00078e3cff */
.L_x_23:
[----:B------:R-:W-:Y:S01]  /*18d0*/  UMOV UR6, 0x400 ;  /* 0x0000040000067882 */ /* 0x000fe20000000000 */
[----:B------:R-:W-:Y:S01]  /*18e0*/  SHF.L.U32 R0, R12, 0x1f, RZ ;  /* 0x0000001f0c007819 */ /* 0x000fe200000006ff */
[----:B--2---:R-:W-:Y:S02]  /*18f0*/  ULEA UR6, UR45, UR6, 0x18 ;  /* 0x000000062d067291 */ /* 0x004fe4000f8ec0ff */
[----:B------:R-:W-:Y:S02]  /*1900*/  UISETP.GE.U32.AND UP0, UPT, UR46, 0x3f, UPT ;  /* 0x0000003f2e00788c */ /* 0x000fe4000bf06070 */
[----:B------:R-:W-:Y:S02]  /*1910*/  ULEA UR4, UR5, UR6, 0x3 ;  /* 0x0000000605047291 */ /* 0x000fe4000f8e18ff */
[----:B------:R-:W-:Y:S02]  /*1920*/  USHF.L.U32 UR35, UR30, 0x6, URZ ;  /* 0x000000061e237899 */ /* 0x000fe400080006ff */
[----:B------:R-:W-:Y:S01]  /*1930*/  ULEA UR11, UR31, UR44, 0x8 ;  /* 0x0000002c1f0b7291 */ /* 0x000fe2000f8e40ff */
[----:B------:R-:W-:-:S04]  /*1940*/  UMOV UR13, URZ ;  /* 0x000000ff000d7c82 */ /* 0x000fc80008000000 */
[----:B------:R2:W3:Y:S01]  /*1950*/  SYNCS.PHASECHK.TRANS64.TRYWAIT P0, [UR4+0x18], R0 ;  /* 0x00001800ff0075a7 */ /* 0x0004e20008001104 */
[----:B------:R-:W-:Y:S06]  /*1960*/  BRA.U !UP0, `(.L_x_25) ;  /* 0x0000000108bc7547 */ /* 0x000fec000b800000 */
[----:B------:R-:W-:Y:S01]  /*1970*/  UMOV UR7, URZ ;  /* 0x000000ff00077c82 */ /* 0x000fe20008000000 */
[----:B------:R-:W-:-:S05]  /*1980*/  UMOV UR4, UR5 ;  /* 0x0000000500047c82 */ /* 0x000fca0008000000 */
.L_x_31:
[----:B------:R-:W-:Y:S01]  /*1990*/  ULEA UR33, UR4, UR6, 0x3 ;  /* 0x0000000604217291 */ /* 0x000fe2000f8e18ff */
[----:B---3--:R-:W-:Y:S01]  /*19a0*/  @!P3 MOV R2, 0x2800 ;  /* 0x000028000002b802 */ /* 0x008fe20000000f00 */
[----:B-1-34-:R-:W-:Y:S10]  /*19b0*/  @P0 BRA `(.L_x_26) ;  /* 0x00000000000c0947 */ /* 0x01aff40003800000 */
[----:B------:R-:W-:-:S04]  /*19c0*/  SHF.L.U32 R3, R12, 0x1f, RZ ;  /* 0x0000001f0c037819 */ /* 0x000fc800000006ff */
[----:B------:R-:W3:Y:S02]  /*19d0*/  SYNCS.PHASECHK.TRANS64.TRYWAIT P0, [UR33+0x18], R3 ;  /* 0x00001803ff0075a7 */ /* 0x000ee40008001121 */
[----:B---3--:R-:W-:Y:S05]  /*19e0*/  @!P0 BRA `(.L_x_27) ;  /* 0x0000007c00108947 */ /* 0x008fea0003800000 */
.L_x_26:
[----:B------:R3:W-:Y:S01]  /*19f0*/  @!P3 SYNCS.ARRIVE.TRANS64 RZ, [UR33], R2 ;  /* 0x00000002ffffb9a7 */ /* 0x0007e20008000021 */
[----:B------:R-:W-:-:S04]  /*1a00*/  ULOP3.LUT UR5, UR25, 0x2, URZ, 0xfc, !UPT ;  /* 0x0000000219057892 */ /* 0x000fc8000f8efcff */
[----:B------:R-:W-:-:S09]  /*1a10*/  UISETP.NE.AND UP0, UPT, UR5, 0x2, UPT ;  /* 0x000000020500788c */ /* 0x000fd2000bf05270 */
[----:B------:R-:W-:Y:S05]  /*1a20*/  BRA.U UP0, `(.L_x_28) ;  /* 0x0000000100047547 */ /* 0x000fea000b800000 */
[----:B-1----:R-:W-:Y:S05]  /*1a30*/  BPT.TRAP 0x1 ;  /* 0x000000040000795c */ /* 0x002fea0000300000 */
.L_x_28:
[----:B------:R-:W-:Y:S04]  /*1a40*/  BSSY.RECONVERGENT B0, `(.L_x_29) ;  /* 0x0000003000007945 */ /* 0x000fe80003800200 */
[----:B------:R-:W-:Y:S05]  /*1a50*/  @P2 BRA `(.L_x_30) ;  /* 0x0000000000042947 */ /* 0x000fea0003800000 */
[----:B-1----:R-:W-:Y:S05]  /*1a60*/  BPT.TRAP 0x1 ;  /* 0x000000040000795c */ /* 0x002fea0000300000 */
.L_x_30:
[----:B-1----:R-:W-:Y:S05]  /*1a70*/  BSYNC.RECONVERGENT B0 ;  /* 0x0000000000007941 */ /* 0x002fea0003800200 */
.L_x_29:
[----:B------:R-:W-:Y:S02]  /*1a80*/  UIADD3 UR5, UPT, UPT, UR4, 0x1, URZ ;  /* 0x0000000104057890 */ /* 0x000fe4000fffe0ff */
[----:B------:R-:W-:Y:S02]  /*1a90*/  USHF.L.U32 UR34, UR7, 0x5, URZ ;  /* 0x0000000507227899 */ /* 0x000fe400080006ff */
[----:B------:R-:W-:Y:S02]  /*1aa0*/  UISETP.NE.AND UP0, UPT, UR5, 0x3, UPT ;  /* 0x000000030500788c */ /* 0x000fe4000bf05270 */
[----:B------:R-:W-:Y:S02]  /*1ab0*/  UIADD3 UR7, UPT, UPT, UR7, 0x1, URZ ;  /* 0x0000000107077890 */ /* 0x000fe4000fffe0ff */
[----:B------:R-:W-:Y:S02]  /*1ac0*/  USEL UR9, URZ, 0x1, UP0 ;  /* 0x00000001ff097887 */ /* 0x000fe40008000000 */
[----:B------:R-:W-:-:S02]  /*1ad0*/  USEL UR5, UR5, URZ, UP0 ;  /* 0x000000ff05057287 */ /* 0x000fc40008000000 */
[----:B------:R-:W-:Y:S02]  /*1ae0*/  UIADD3 UR14, UP0, UPT, UR28, 0x180, URZ ;  /* 0x000001801c0e7890 */ /* 0x000fe4000ff1e0ff */
[----:B------:R-:W-:Y:S01]  /*1af0*/  ULEA UR8, UR5, UR6, 0x3 ;  /* 0x0000000605087291 */ /* 0x000fe2000f8e18ff */
[----:B------:R-:W-:Y:S01]  /*1b00*/  LOP3.LUT R12, R12, UR9, RZ, 0x3c, !PT ;  /* 0x000000090c0c7c12 */ /* 0x000fe2000f8e3cff */
[----:B------:R-:W-:Y:S02]  /*1b10*/  ULEA UR32, UR4, UR6, 0xb ;  /* 0x0000000604207291 */ /* 0x000fe4000f8e58ff */
[----:B------:R-:W-:Y:S01]  /*1b20*/  UIADD3 UR16, UP1, UPT, UR28, 0x80, URZ ;  /* 0x000000801c107890 */ /* 0x000fe2000ff3e0ff */
[----:B--2---:R-:W-:Y:S01]  /*1b30*/  SHF.L.U32 R0, R12, 0x1f, RZ ;  /* 0x0000001f0c007819 */ /* 0x004fe200000006ff */
[----:B------:R-:W-:Y:S02]  /*1b40*/  UIADD3.X UR15, UPT, UPT, URZ, UR29, URZ, UP0, !UPT ;  /* 0x0000001dff0f7290 */ /* 0x000fe400087fe4ff */
[----:B------:R-:W-:Y:S01]  /*1b50*/  UISETP.NE.AND UP0, UPT, UR7, UR21, UPT ;  /* 0x000000150700728c */ /* 0x000fe2000bf05270 */
[----:B------:R4:W1:Y:S01]  /*1b60*/  SYNCS.PHASECHK.TRANS64.TRYWAIT P0, [UR8+0x18], R0 ;  /* 0x00001800ff0075a7 */ /* 0x0008620008001108 */
[----:B------:R-:W-:-:S02]  /*1b70*/  ULEA UR8, UR4, UR24, 0xd ;  /* 0x0000001804087291 */ /* 0x000fc4000f8e68ff */
[----:B------:R-:W-:Y:S02]  /*1b80*/  UIADD3.X UR17, UPT, UPT, URZ, UR29, URZ, UP1, !UPT ;  /* 0x0000001dff117290 */ /* 0x000fe40008ffe4ff */
[----:B------:R-:W-:Y:S02]  /*1b90*/  UIADD3 UR32, UPT, UPT, UR32, 0x6400, URZ ;  /* 0x0000640020207890 */ /* 0x000fe4000fffe0ff */
[----:B------:R-:W-:Y:S01]  /*1ba0*/  UIADD3 UR8, UPT, UPT, UR6, 0x7c00, UR8 ;  /* 0x00007c0006087890 */ /* 0x000fe2000fffe008 */
[----:B------:R-:W-:Y:S01]  /*1bb0*/  UMOV UR18, 0x0 ;  /* 0x0000000000127882 */ /* 0x000fe20000000000 */
[----:B------:R-:W-:Y:S01]  /*1bc0*/  UMOV UR19, 0x10000000 ;  /* 0x1000000000137882 */ /* 0x000fe20000000000 */
[----:B------:R-:W-:Y:S01]  /*1bd0*/  UMOV UR4, 0x30000 ;  /* 0x0003000000047882 */ /* 0x000fe20000000000 */
[----:B------:R-:W-:Y:S01]  /*1be0*/  UMOV UR12, UR36 ;  /* 0x00000024000c7c82 */ /* 0x000fe20008000000 */
[----:B------:R-:W-:Y:S01]  /*1bf0*/  UMOV UR9, UR33 ;  /* 0x0000002100097c82 */ /* 0x000fe20008000000 */
[----:B------:R-:W-:Y:S01]  /*1c00*/  UMOV UR10, UR34 ;  /* 0x00000022000a7c82 */ /* 0x000fe20008000000 */
[----:B------:R-:W-:Y:S01]  /*1c10*/  UTMALDG.3D [UR32], [UR16], desc[UR18] ;  /* 0x00001220100075b4 */ /* 0x000fe20008011000 */
[----:B------:R-:W-:Y:S01]  /*1c20*/  UMOV UR13, UR21 ;  /* 0x00000015000d7c82 */ /* 0x000fe20008000000 */
[----:B------:R2:W-:Y:S02]  /*1c30*/  UTMALDG.3D.MULTICAST [UR8], [UR14], UR4, desc[UR18] ;  /* 0x000012080e0073b4 */ /* 0x0005e40008011804 */
[----:B--2---:R-:W-:Y:S01]  /*1c40*/  UMOV UR4, UR5 ;  /* 0x0000000500047c82 */ /* 0x004fe20008000000 */
[----:B------:R-:W-:Y:S05]  /*1c50*/  BRA.U UP0, `(.L_x_31) ;  /* 0xfffffffd004c7547 */ /* 0x000fea000b83ffff */
.L_x_25:
[----:B------:R-:W-:Y:S01]  /*1c60*/  ULEA UR4, UR5, UR6, 0x3 ;  /* 0x0000000605047291 */ /* 0x000fe2000f8e18ff */
[----:B--2-4-:R-:W-:Y:S01]  /*1c70*/  SHF.L.U32 R0, R12, 0x1f, RZ ;  /* 0x0000001f0c007819 */ /* 0x014fe200000006ff */
[----:B------:R-:W-:Y:S01]  /*1c80*/  @!P1 SYNCS.ARRIVE.TRANS64.A1T0 RZ, [UR6+0x78], RZ ;  /* 0x000078ffffff99a7 */ /* 0x000fe20008100006 */
[----:B------:R-:W-:-:S06]  /*1c90*/  UISETP.GT.AND UP0, UPT, UR41, UR40, UPT ;  /* 0x000000282900728c */ /* 0x000fcc000bf04270 */
[----:B-1-3--:R1:W2:Y:S03]  /*1ca0*/  SYNCS.PHASECHK.TRANS64.TRYWAIT P0, [UR4+0x18], R0 ;  /* 0x00001800ff0075a7 */ /* 0x00a2a60008001104 */
[----:B------:R-:W-:Y:S05]  /*1cb0*/  BRA.U !UP0, `(.L_x_32) ;  /* 0x0000000108c07547 */ /* 0x000fea000b800000 */
[----:B------:R-:W-:Y:S01]  /*1cc0*/  UIADD3 UR26, UPT, UPT, UR43, UR13, URZ ;  /* 0x0000000d2b1a7290 */ /* 0x000fe2000fffe0ff */
[----:B------:R-:W-:-:S11]  /*1cd0*/  UMOV UR4, UR5 ;  /* 0x0000000500047c82 */ /* 0x000fd60008000000 */
.L_x_38:
[----:B------:R-:W-:Y:S01]  /*1ce0*/  ULEA UR17, UR4, UR6, 0x3 ;  /* 0x0000000604117291 */ /* 0x000fe2000f8e18ff */
[----:B--2---:R-:W-:Y:S01]  /*1cf0*/  @!P3 MOV R2, 0x2800 ;  /* 0x000028000002b802 */ /* 0x004fe20000000f00 */
[----:B--234-:R-:W-:Y:S10]  /*1d00*/  @P0 BRA `(.L_x_33) ;  /* 0x00000000000c0947 */ /* 0x01cff40003800000 */
[----:B------:R-:W-:-:S04]  /*1d10*/  SHF.L.U32 R3, R12, 0x1f, RZ ;  /* 0x0000001f0c037819 */ /* 0x000fc800000006ff */
[----:B------:R-:W2:Y:S02]  /*1d20*/  SYNCS.PHASECHK.TRANS64.TRYWAIT P0, [UR17+0x18], R3 ;  /* 0x00001803ff0075a7 */ /* 0x000ea40008001111 */
[----:B--2---:R-:W-:Y:S05]  /*1d30*/  @!P0 BRA `(.L_x_34) ;  /* 0x0000007800548947 */ /* 0x004fea0003800000 */
.L_x_33:
[----:B------:R2:W-:Y:S01]  /*1d40*/  @!P3 SYNCS.ARRIVE.TRANS64 RZ, [UR17], R2 ;  /* 0x00000002ffffb9a7 */ /* 0x0005e20008000011 */
[----:B------:R-:W-:-:S04]  /*1d50*/  ULOP3.LUT UR5, UR25, 0x2, URZ, 0xfc, !UPT ;  /* 0x0000000219057892 */ /* 0x000fc8000f8efcff */
[----:B------:R-:W-:-:S09]  /*1d60*/  UISETP.NE.AND UP0, UPT, UR5, 0x2, UPT ;  /* 0x000000020500788c */ /* 0x000fd2000bf05270 */
[----:B------:R-:W-:Y:S05]  /*1d70*/  BRA.U UP0, `(.L_x_35) ;  /* 0x0000000100047547 */ /* 0x000fea000b800000 */
[----:B------:R-:W-:Y:S05]  /*1d80*/  BPT.TRAP 0x1 ;  /* 0x000000040000795c */ /* 0x000fea0000300000 */
.L_x_35:
[----:B------:R-:W-:Y:S04]  /*1d90*/  BSSY.RECONVERGENT B0, `(.L_x_36) ;  /* 0x0000003000007945 */ /* 0x000fe80003800200 */
[----:B------:R-:W-:Y:S05]  /*1da0*/  @P2 BRA `(.L_x_37) ;  /* 0x0000000000042947 */ /* 0x000fea0003800000 */
[----:B------:R-:W-:Y:S05]  /*1db0*/  BPT.TRAP 0x1 ;  /* 0x000000040000795c */ /* 0x000fea0000300000 */
.L_x_37:
[----:B------:R-:W-:Y:S05]  /*1dc0*/  BSYNC.RECONVERGENT B0 ;  /* 0x0000000000007941 */ /* 0x000fea0003800200 */
.L_x_36:
[----:B------:R-:W-:Y:S02]  /*1dd0*/  UIADD3 UR5, UPT, UPT, UR4, 0x1, URZ ;  /* 0x0000000104057890 */ /* 0x000fe4000fffe0ff */
[----:B------:R-:W-:Y:S02]  /*1de0*/  USHF.L.U32 UR18, UR13, 0x5, URZ ;  /* 0x000000050d127899 */ /* 0x000fe400080006ff */
[----:B------:R-:W-:Y:S02]  /*1df0*/  UISETP.NE.AND UP0, UPT, UR5, 0x3, UPT ;  /* 0x000000030500788c */ /* 0x000fe4000bf05270 */
[----:B------:R-:W-:Y:S02]  /*1e00*/  UIADD3 UR13, UPT, UPT, UR13, 0x1, URZ ;  /* 0x000000010d0d7890 */ /* 0x000fe4000fffe0ff */
[----:B------:R-:W-:Y:S02]  /*1e10*/  USEL UR8, URZ, 0x1, UP0 ;  /* 0x00000001ff087887 */ /* 0x000fe40008000000 */
[----:B------:R-:W-:-:S02]  /*1e20*/  USEL UR5, UR5, URZ, UP0 ;  /* 0x000000ff05057287 */ /* 0x000fc40008000000 */
[----:B------:R-:W-:Y:S02]  /*1e30*/  UIADD3 UR14, UP0, UPT, UR28, 0x180, URZ ;  /* 0x000001801c0e7890 */ /* 0x000fe4000ff1e0ff */
[----:B------:R-:W-:Y:S01]  /*1e40*/  LOP3.LUT R12, R12, UR8, RZ, 0x3c, !PT ;  /* 0x000000080c0c7c12 */ /* 0x000fe2000f8e3cff */
[----:B------:R-:W-:Y:S02]  /*1e50*/  ULEA UR16, UR4, UR6, 0xb ;  /* 0x0000000604107291 */ /* 0x000fe4000f8e58ff */
[----:B------:R-:W-:Y:S01]  /*1e60*/  UIADD3 UR22, UP1, UPT, UR28, 0x80, URZ ;  /* 0x000000801c167890 */ /* 0x000fe2000ff3e0ff */
[----:B-1----:R-:W-:Y:S01]  /*1e70*/  SHF.L.U32 R0, R12, 0x1f, RZ ;  /* 0x0000001f0c007819 */ /* 0x002fe200000006ff */
[----:B------:R-:W-:Y:S02]  /*1e80*/  UIADD3.X UR15, UPT, UPT, URZ, UR29, URZ, UP0, !UPT ;  /* 0x0000001dff0f7290 */ /* 0x000fe400087fe4ff */
[----:B------:R-:W-:Y:S02]  /*1e90*/  ULEA UR8, UR4, UR24, 0xd ;  /* 0x0000001804087291 */ /* 0x000fe4000f8e68ff */
[----:B------:R-:W-:-:S02]  /*1ea0*/  UISETP.NE.AND UP0, UPT, UR13, UR26, UPT ;  /* 0x0000001a0d00728c */ /* 0x000fc4000bf05270 */
[----:B------:R-:W-:Y:S02]  /*1eb0*/  ULEA UR7, UR5, UR6, 0x3 ;  /* 0x0000000605077291 */ /* 0x000fe4000f8e18ff */
[----:B------:R-:W-:Y:S02]  /*1ec0*/  UIADD3 UR16, UPT, UPT, UR16, 0x6400, URZ ;  /* 0x0000640010107890 */ /* 0x000fe4000fffe0ff */
[----:B------:R-:W-:Y:S02]  /*1ed0*/  UIADD3.X UR23, UPT, UPT, URZ, UR29, URZ, UP1, !UPT ;  /* 0x0000001dff177290 */ /* 0x000fe40008ffe4ff */
[----:B------:R-:W-:Y:S01]  /*1ee0*/  UIADD3 UR8, UPT, UPT, UR6, 0x7c00, UR8 ;  /* 0x00007c0006087890 */ /* 0x000fe2000fffe008 */
[----:B------:R-:W-:Y:S01]  /*1ef0*/  UMOV UR30, 0x0 ;  /* 0x00000000001e7882 */ /* 0x000fe20000000000 */
[----:B------:R-:W-:Y:S01]  /*1f00*/  UMOV UR31, 0x10000000 ;  /* 0x10000000001f7882 */ /* 0x000fe20000000000 */
[----:B------:R-:W-:Y:S01]  /*1f10*/  UMOV UR19, UR35 ;  /* 0x0000002300137c82 */ /* 0x000fe20008000000 */
[----:B------:R-:W-:Y:S01]  /*1f20*/  UMOV UR20, UR36 ;  /* 0x0000002400147c82 */ /* 0x000fe20008000000 */
[----:B------:R3:W4:Y:S01]  /*1f30*/  SYNCS.PHASECHK.TRANS64.TRYWAIT P0, [UR7+0x18], R0 ;  /* 0x00001800ff0075a7 */ /* 0x0007220008001107 */
[----:B------:R-:W-:Y:S01]  /*1f40*/  UMOV UR4, 0x30000 ;  /* 0x0003000000047882 */ /* 0x000fe20000000000 */
[----:B------:R-:W-:Y:S01]  /*1f50*/  UMOV UR12, UR36 ;  /* 0x00000024000c7c82 */ /* 0x000fe20008000000 */
[----:B------:R-:W-:Y:S01]  /*1f60*/  UMOV UR9, UR17 ;  /* 0x0000001100097c82 */ /* 0x000fe20008000000 */
[----:B------:R-:W-:Y:S01]  /*1f70*/  UMOV UR10, UR18 ;  /* 0x00000012000a7c82 */ /* 0x000fe20008000000 */
[----:B------:R-:W-:Y:S01]  /*1f80*/  UTMALDG.3D [UR16], [UR22], desc[UR30] ;  /* 0x00001e10160075b4 */ /* 0x000fe20008011000 */
[----:B------:R1:W-:Y:S02]  /*1f90*/  UTMALDG.3D.MULTICAST [UR8], [UR14], UR4, desc[UR30] ;  /* 0x00001e080e0073b4 */ /* 0x0003e40008011804 */
[----:B-1----:R-:W-:Y:S01]  /*1fa0*/  UMOV UR4, UR5 ;  /* 0x0000000500047c82 */ /* 0x002fe20008000000 */
[----:B------:R-:W-:Y:S05]  /*1fb0*/  BRA.U UP0, `(.L_x_38) ;  /* 0xfffffffd00487547 */ /* 0x000fea000b83ffff */
.L_x_32:
[C---:B------:R-:W-:Y:S01]  /*1fc0*/  LEA R3, R11.reuse, UR6, 0x3 ;  /* 0x000000060b037c11 */ /* 0x040fe2000f8e18ff */
[----:B------:R-:W-:Y:S01]  /*1fd0*/  NOP ;  /* 0x0000000000007918 */ /* 0x000fe20000000000 */
[----:B-1-3--:R-:W-:Y:S02]  /*1fe0*/  SHF.L.U32 R0, R10, 0x1f, RZ ;  /* 0x0000001f0a007819 */ /* 0x00afe400000006ff */
[----:B------:R-:W-:Y:S02]  /*1ff0*/  LEA R4, R11, UR6, 0x4 ;  /* 0x000000060b047c11 */ /* 0x000fe4000f8e20ff */
[----:B--2-4-:R-:W1:Y:S02]  /*2000*/  SYNCS.PHASECHK.TRANS64.TRYWAIT P0, [R3+URZ+0x80], R0 ;  /* 0x00008000030075a7 */ /* 0x014e6400080011ff */
[----:B-1----:R-:W-:Y:S05]  /*2010*/  @!P0 BRA `(.L_x_39) ;  /* 0x0000007400b48947 */ /* 0x002fea0003800000 */
.L_x_134:
[----:B------:R-:W2:Y:S01]  /*2020*/  LDS.128 R4, [R4+0x110] ;  /* 0x0001100004047984 */ /* 0x000ea20000000c00 */
[----:B------:R-:W-:Y:S01]  /*2030*/  UISETP.GE.AND UP0, UPT, UR42, 0x1, UPT ;  /* 0x000000012a00788c */ /* 0x000fe2000bf06270 */
[----:B------:R-:W-:Y:S01]  /*2040*/  @!PT LDS RZ, [RZ] ;  /* 0x00000000fffff984 */ /* 0x000fe20000000800 */
[----:B------:R-:W-:Y:S01]  /*2050*/  @!PT LDS RZ, [RZ] ;  /* 0x00000000fffff984 */ /* 0x000fe20000000800 */
[----:B------:R-:W-:Y:S01]  /*2060*/  @!PT LDS RZ, [RZ] ;  /* 0x00000000fffff984 */ /* 0x000fe20000000800 */
[----:B------:R-:W-:Y:S01]  /*2070*/  @!PT LDS RZ, [RZ] ;  /* 0x00000000fffff984 */ /* 0x000fe20000000800 */
[----:B------:R3:W-:Y:S06]  /*2080*/  MEMBAR.ALL.CTA ;  /* 0x0000000000007992 */ /* 0x0007ec0000008000 */
[----:B---3--:R-:W3:Y:S01]  /*2090*/  FENCE.VIEW.ASYNC.S ;  /* 0x00000000000073c6 */ /* 0x008ee20000000000 */
[----:B--2---:R-:W-:-:S13]  /*20a0*/  LOP3.LUT P0, RZ, R6, 0x1, RZ, 0xc0, !PT ;  /* 0x0000000106ff7812 */ /* 0x004fda000780c0ff */
[----:B---3--:R-:W-:Y:S01]  /*20b0*/  VOTEU.ANY UP1, P0 ;  /* 0x0000000000ff7886 */ /* 0x008fe20000020100 */
[----:B------:R-:W-:-:S13]  /*20c0*/  PLOP3.LUT P0, PT, PT, PT, UP1, 0x80, 0x8 ;  /* 0x000000000008781c */ /* 0x000fda0003f0f018 */
[----:B-1----:R-:W-:Y:S02]  /*20d0*/  @P0 LOP3.LUT R0, R5, 0xffff, RZ, 0xc0, !PT ;  /* 0x0000ffff05000812 */ /* 0x002fe400078ec0ff */
[----:B------:R-:W-:Y:S02]  /*20e0*/  @P0 MOV R2, R4 ;  /* 0x0000000400020202 */ /* 0x000fe40000000f00 */
[----:B------:R-:W-:Y:S01]  /*20f0*/  @P0 R2UR UR7, R0 ;  /* 0x00000000000702ca */ /* 0x000fe200000e0000 */
[----:B------:R-:W-:Y:S01]  /*2100*/  VIADD R0, R3, 0x90 ;  /* 0x0000009003007836 */ /* 0x000fe20000000000 */
[----:B------:R-:W-:Y:S02]  /*2110*/  @P0 SHF.R.U32.HI R4, RZ, 0x10, R5 ;  /* 0x00000010ff040819 */ /* 0x000fe40000011605 */
[----:B------:R-:W-:Y:S02]  /*2120*/  @P0 R2UR UR8, R2 ;  /* 0x00000000020802ca */ /* 0x000fe400000e0000 */
[----:B------:R-:W-:-:S02]  /*2130*/  PRMT R0, RZ, 0x654, R0 ;  /* 0x00000654ff007816 */ /* 0x000fc40000000000 */
[----:B------:R-:W-:Y:S02]  /*2140*/  @P0 R2UR UR4, R4 ;  /* 0x00000000040402ca */ /* 0x000fe400000e0000 */
[----:B------:R1:W-:Y:S03]  /*2150*/  SYNCS.ARRIVE.TRANS64.RED.A1T0 RZ, [R0+URZ], RZ ;  /* 0x000000ff00ff79a7 */ /* 0x0003e600081004ff */
[----:B------:R-:W-:-:S04]  /*2160*/  @UP1 UMOV UR27, UR7 ;  /* 0x00000007001b1c82 */ /* 0x000fc80008000000 */
[----:B------:R-:W-:-:S04]  /*2170*/  @UP1 UMOV UR37, UR8 ;  /* 0x0000000800251c82 */ /* 0x000fc80008000000 */
[----:B------:R-:W-:Y:S01]  /*2180*/  @UP1 UMOV UR36, UR4 ;  /* 0x0000000400241c82 */ /* 0x000fe20008000000 */
[----:B------:R-:W-:Y:S05]  /*2190*/  BRA.U !UP0, `(.L_x_40) ;  /* 0x0000000108d47547 */ /* 0x000fea000b800000 */
[----:B------:R-:W2:Y:S01]  /*21a0*/  LDCU.128 UR12, c[0x0][0xb10] ;  /* 0x00016200ff0c77ac */ /* 0x000ea20008000c00 */
[----:B------:R-:W3:Y:S01]  /*21b0*/  LDCU UR26, c[0x0][0xb20] ;  /* 0x00016400ff1a77ac */ /* 0x000ee20008000800 */
[----:B------:R-:W4:Y:S01]  /*21c0*/  LDCU UR20, c[0x0][0xb0c] ;  /* 0x00016180ff1477ac */ /* 0x000f220008000800 */
[----:B------:R-:W1:Y:S01]  /*21d0*/  LDCU.64 UR10, c[0x0][0xb28] ;  /* 0x00016500ff0a77ac */ /* 0x000e620008000a00 */
[----:B------:R-:W-:Y:S02]  /*21e0*/  UISETP.NE.AND UP3, UPT, UR42, 0x1, UPT ;  /* 0x000000012a00788c */ /* 0x000fe4000bf65270 */
[----:B--2---:R-:W-:Y:S02]  /*21f0*/  UIMAD.WIDE.U32 UR16, UR38, UR15, URZ ;  /* 0x0000000f261072a5 */ /* 0x004fe4000f8e00ff */
[----:B------:R-:W-:Y:S02]  /*2200*/  UIMAD.WIDE.U32 UR8, UR39, UR12, URZ ;  /* 0x0000000c270872a5 */ /* 0x000fe4000f8e00ff */
[----:B------:R-:W-:-:S02]  /*2210*/  UISETP.NE.AND UP0, UPT, UR14, 0x1, UPT ;  /* 0x000000010e00788c */ /* 0x000fc4000bf05270 */
[----:B------:R-:W-:Y:S01]  /*2220*/  UIMAD.WIDE.U32 UR22, UR27, UR15, URZ ;  /* 0x0000000f1b1672a5 */ /* 0x000fe2000f8e00ff */
[----:B------:R-:W-:Y:S02]  /*2230*/  UMOV UR16, UR17 ;  /* 0x0000001100107c82 */ /* 0x000fe40008000000 */
[----:B------:R-:W-:Y:S01]  /*2240*/  UMOV UR8, UR9 ;  /* 0x0000000900087c82 */ /* 0x000fe20008000000 */
[----:B---3--:R-:W-:Y:S02]  /*2250*/  USHF.R.U32.HI UR16, URZ, UR26, UR16 ;  /* 0x0000001aff107299 */ /* 0x008fe40008011610 */
[----:B----4-:R-:W-:Y:S02]  /*2260*/  UISETP.NE.AND UP2, UPT, UR20, 0x1, UPT ;  /* 0x000000011400788c */ /* 0x010fe4000bf45270 */
[----:B------:R-:W-:Y:S02]  /*2270*/  USHF.R.U32.HI UR8, URZ, UR13, UR8 ;  /* 0x0000000dff087299 */ /* 0x000fe40008011608 */
[----:B------:R-:W-:-:S02]  /*2280*/  USEL UR7, UR38, UR16, !UP0 ;  /* 0x0000001026077287 */ /* 0x000fc4000c000000 */
[----:B------:R-:W-:Y:S02]  /*2290*/  USEL UR8, UR39, UR8, !UP2 ;  /* 0x0000000827087287 */ /* 0x000fe4000d000000 */
[----:B-1----:R-:W-:Y:S01]  /*22a0*/  UIMAD.WIDE.U32 UR16, UR7, UR10, URZ ;  /* 0x0000000a071072a5 */ /* 0x002fe2000f8e00ff */
[----:B------:R-:W-:Y:S01]  /*22b0*/  UMOV UR4, UR23 ;  /* 0x0000001700047c82 */ /* 0x000fe20008000000 */
[----:B------:R-:W-:Y:S02]  /*22c0*/  UIMAD.WIDE.U32 UR18, UR37, UR12, URZ ;  /* 0x0000000c251272a5 */ /* 0x000fe4000f8e00ff */
[----:B------:R-:W-:-:S03]  /*22d0*/  UIMAD.WIDE.U32 UR22, UR8, UR10, URZ ;  /* 0x0000000a081672a5 */ /* 0x000fc6000f8e00ff */
[----:B------:R-:W-:Y:S01]  /*22e0*/  UMOV UR16, UR17 ;  /* 0x0000001100107c82 */ /* 0x000fe20008000000 */
[----:B------:R-:W-:Y:S02]  /*22f0*/  USHF.R.U32.HI UR4, URZ, UR26, UR4 ;  /* 0x0000001aff047299 */ /* 0x000fe40008011604 */
[----:B------:R-:W-:Y:S01]  /*2300*/  @UP3 USHF.R.U32.HI UR7, URZ, UR11, UR16 ;  /* 0x0000000bff073299 */ /* 0x000fe20008011610 */
[----:B------:R-:W-:Y:S01]  /*2310*/  UMOV UR18, UR19 ;  /* 0x0000001300127c82 */ /* 0x000fe20008000000 */
[----:B------:R-:W-:Y:S01]  /*2320*/  UMOV UR22, UR23 ;  /* 0x0000001700167c82 */ /* 0x000fe20008000000 */
[----:B------:R-:W-:Y:S02]  /*2330*/  USHF.R.U32.HI UR13, URZ, UR13, UR18 ;  /* 0x0000000dff0d7299 */ /* 0x000fe40008011612 */
[----:B------:R-:W-:Y:S02]  /*2340*/  USEL UR4, UR27, UR4, !UP0 ;  /* 0x000000041b047287 */ /* 0x000fe4000c000000 */
[----:B------:R-:W-:-:S02]  /*2350*/  @UP3 USHF.R.U32.HI UR8, URZ, UR11, UR22 ;  /* 0x0000000bff083299 */ /* 0x000fc40008011616 */
[----:B------:R-:W-:Y:S02]  /*2360*/  UIMAD UR9, UR42, UR7, URZ ;  /* 0x000000072a0972a4 */ /* 0x000fe4000f8e02ff */
[----:B------:R-:W-:Y:S02]  /*2370*/  USEL UR7, UR37, UR13, !UP2 ;  /* 0x0000000d25077287 */ /* 0x000fe4000d000000 */
[----:B------:R-:W-:Y:S02]  /*2380*/  UIMAD UR12, UR42, UR8, URZ ;  /* 0x000000082a0c72a4 */ /* 0x000fe4000f8e02ff */
[----:B------:R-:W-:Y:S02]  /*2390*/  UISETP.GE.AND UP0, UPT, UR4, UR9, UPT ;  /* 0x000000090400728c */ /* 0x000fe4000bf06270 */
[----:B------:R-:W-:Y:S02]  /*23a0*/  UIMAD.WIDE.U32 UR16, UR4, UR10, URZ ;  /* 0x0000000a041072a5 */ /* 0x000fe4000f8e00ff */
[----:B------:R-:W-:-:S02]  /*23b0*/  UISETP.GE.OR UP0, UPT, UR7, UR12, UP0 ;  /* 0x0000000c0700728c */ /* 0x000fc40008706670 */
[----:B------:R-:W-:Y:S02]  /*23c0*/  UIMAD.WIDE.U32 UR12, UR7, UR10, URZ ;  /* 0x0000000a070c72a5 */ /* 0x000fe4000f8e00ff */
[----:B------:R-:W-:Y:S01]  /*23d0*/  UIADD3 UR15, UPT, UPT, -UR4, URZ, URZ ;  /* 0x000000ff040f7290 */ /* 0x000fe2000fffe1ff */
[----:B------:R-:W-:Y:S01]  /*23e0*/  UMOV UR10, UR17 ;  /* 0x00000011000a7c82 */ /* 0x000fe20008000000 */
[----:B------:R-:W-:Y:S02]  /*23f0*/  UIADD3 UR12, UPT, UPT, -UR7, URZ, URZ ;  /* 0x000000ff070c7290 */ /* 0x000fe4000fffe1ff */
[----:B------:R-:W-:-:S03]  /*2400*/  USHF.R.U32.HI UR10, URZ, UR11, UR10 ;  /* 0x0000000bff0a7299 */ /* 0x000fc6000801160a */
[----:B------:R-:W-:Y:S01]  /*2410*/  @!UP0 UMOV UR9, UR13 ;  /* 0x0000000d00098c82 */ /* 0x000fe20008000000 */
[----:B------:R-:W-:Y:S02]  /*2420*/  UIMAD UR15, UR14, UR15, UR27 ;  /* 0x0000000f0e0f72a4 */ /* 0x000fe4000f8e021b */
[----:B------:R-:W-:Y:S02]  /*2430*/  USEL UR10, UR4, UR10, !UP3 ;  /* 0x0000000a040a7287 */ /* 0x000fe4000d800000 */
[----:B------:R-:W-:Y:S02]  /*2440*/  @!UP0 USHF.R.U32.HI UR9, URZ, UR11, UR9 ;  /* 0x0000000bff098299 */ /* 0x000fe40008011609 */
[----:B------:R-:W-:Y:S02]  /*2450*/  UIADD3 UR11, UPT, UPT, -UR10, URZ, URZ ;  /* 0x000000ff0a0b7290 */ /* 0x000fe4000fffe1ff */
[----:B------:R-:W-:Y:S02]  /*2460*/  @!UP0 USEL UR9, UR7, UR9, !UP3 ;  /* 0x0000000907098287 */ /* 0x000fe4000d800000 */
[----:B------:R-:W-:-:S02]  /*2470*/  UIMAD UR11, UR42, UR11, UR4 ;  /* 0x0000000b2a0b72a4 */ /* 0x000fc4000f8e0204 */
[----:B------:R-:W-:Y:S02]  /*2480*/  @!UP0 UIADD3 UR10, UPT, UPT, UR10, -UR9, URZ ;  /* 0x800000090a0a8290 */ /* 0x000fe4000fffe0ff */
[----:B------:R-:W-:Y:S02]  /*2490*/  @!UP0 UIMAD UR9, UR11, UR8, UR9 ;  /* 0x000000080b0982a4 */ /* 0x000fe4000f8e0209 */
[----:B------:R-:W-:Y:S02]  /*24a0*/  @!UP0 UIMAD UR4, UR42, UR10, UR7 ;  /* 0x0000000a2a0482a4 */ /* 0x000fe4000f8e0207 */
[----:B------:R-:W-:Y:S02]  /*24b0*/  UIMAD UR8, UR20, UR12, UR37 ;  /* 0x0000000c140872a4 */ /* 0x000fe4000f8e0225 */
[----:B------:R-:W-:Y:S01]  /*24c0*/  UIMAD UR27, UR4, UR14, UR15 ;  /* 0x0000000e041b72a4 */ /* 0x000fe2000f8e020f */
[----:B------:R-:W-:Y:S02]  /*24d0*/  @!UP0 UMOV UR7, UR9 ;  /* 0x0000000900078c82 */ /* 0x000fe40008000000 */
[----:B------:R-:W-:-:S12]  /*24e0*/  UIMAD UR37, UR7, UR20, UR8 ;  /* 0x00000014072572a4 */ /* 0x000fd8000f8e0208 */
.L_x_40:
[----:B------:R-:W2:Y:S02]  /*24f0*/  LDCU UR4, c[0x0][0xb30] ;  /* 0x00016600ff0477ac */ /* 0x000ea40008000800 */
[----:B--2---:R-:W-:-:S09]  /*2500*/  UISETP.NE.AND UP0, UPT, UR4, 0x1, UPT ;  /* 0x000000010400788c */ /* 0x004fd2000bf05270 */
[----:B------:R-:W-:Y:S05]  /*2510*/  BRA.U UP0, `(.L_x_41) ;  /* 0x0000000100447547 */ /* 0x000fea000b800000 */
[----:B------:R-:W2:Y:S01]  /*2520*/  LDCU.128 UR12, c[0x0][0xb10] ;  /* 0x00016200ff0c77ac */ /* 0x000ea20008000c00 */
[----:B------:R-:W3:Y:S01]  /*2530*/  LDCU UR16, c[0x0][0xb0c] ;  /* 0x00016180ff1077ac */ /* 0x000ee20008000800 */
[----:B------:R-:W4:Y:S01]  /*2540*/  LDCU UR17, c[0x0][0xb20] ;  /* 0x00016400ff1177ac */ /* 0x000f220008000800 */
[----:B--2---:R-:W-:Y:S02]  /*2550*/  UIMAD.WIDE.U32 UR10, UR37, UR12, URZ ;  /* 0x0000000c250a72a5 */ /* 0x004fe4000f8e00ff */
[----:B------:R-:W-:Y:S02]  /*2560*/  UIMAD.WIDE.U32 UR8, UR27, UR15, URZ ;  /* 0x0000000f1b0872a5 */ /* 0x000fe4000f8e00ff */
[----:B---3--:R-:W-:Y:S02]  /*2570*/  UISETP.NE.AND UP2, UPT, UR16, 0x1, UPT ;  /* 0x000000011000788c */ /* 0x008fe4000bf45270 */
[----:B------:R-:W-:Y:S01]  /*2580*/  UISETP.NE.AND UP0, UPT, UR14, 0x1, UPT ;  /* 0x000000010e00788c */ /* 0x000fe2000bf05270 */
[----:B------:R-:W-:-:S02]  /*2590*/  UMOV UR7, UR11 ;  /* 0x0000000b00077c82 */ /* 0x000fc40008000000 */
[----:B------:R-:W-:Y:S01]  /*25a0*/  UMOV UR4, UR9 ;  /* 0x0000000900047c82 */ /* 0x000fe20008000000 */
[----:B------:R-:W-:Y:S02]  /*25b0*/  USHF.R.U32.HI UR7, URZ, UR13, UR7 ;  /* 0x0000000dff077299 */ /* 0x000fe40008011607 */
[----:B----4-:R-:W-:Y:S02]  /*25c0*/  USHF.R.U32.HI UR4, URZ, UR17, UR4 ;  /* 0x00000011ff047299 */ /* 0x010fe40008011604 */
[----:B------:R-:W-:Y:S02]  /*25d0*/  USEL UR7, UR37, UR7, !UP2 ;  /* 0x0000000725077287 */ /* 0x000fe4000d000000 */
[----:B------:R-:W-:-:S04]  /*25e0*/  USEL UR4, UR27, UR4, !UP0 ;  /* 0x000000041b047287 */ /* 0x000fc8000c000000 */
[----:B------:R-:W-:Y:S02]  /*25f0*/  UIADD3 UR8, UPT, UPT, UR7, -UR4, URZ ;  /* 0x8000000407087290 */ /* 0x000fe4000fffe0ff */
[----:B------:R-:W-:Y:S02]  /*2600*/  UIADD3 UR4, UPT, UPT, -UR7, UR4, URZ ;  /* 0x0000000407047290 */ /* 0x000fe4000fffe1ff */
[----:B------:R-:W-:Y:S02]  /*2610*/  UIMAD UR27, UR8, UR14, UR27 ;  /* 0x0000000e081b72a4 */ /* 0x000fe4000f8e021b */
[----:B------:R-:W-:-:S12]  /*2620*/  UIMAD UR37, UR4, UR16, UR37 ;  /* 0x00000010042572a4 */ /* 0x000fd8000f8e0225 */
.L_x_41:
[----:B------:R-:W-:Y:S01]  /*2630*/  VIADD R11, R11, 0x1 ;  /* 0x000000010b0b7836 */ /* 0x000fe20000000000 */
[----:B------:R-:W-:Y:S02]  /*2640*/  R2UR UR7, R77 ;  /* 0x000000004d0772ca */ /* 0x000fe400000e0000 */
[----:B------:R-:W-:Y:S02]  /*2650*/  R2UR UR4, R76 ;  /* 0x000000004c0472ca */ /* 0x000fe400000e0000 */
[C---:B------:R-:W-:Y:S02]  /*2660*/  ISETP.NE.AND P0, PT, R11.reuse, 0x2, PT ;  /* 0x000000020b00780c */ /* 0x040fe40003f05270 */
[----:B------:R-:W-:Y:S02]  /*2670*/  PLOP3.LUT P1, PT, PT, PT, PT, 0x80, 0x8 ;  /* 0x000000000008781c */ /* 0x000fe40003f2f070 */
[----:B-1----:R-:W-:Y:S02]  /*2680*/  SEL R0, RZ, 0x1, P0 ;  /* 0x00000001ff007807 */ /* 0x002fe40000000000 */
[----:B------:R-:W-:-:S02]  /*2690*/  SEL R11, R11, RZ, P0 ;  /* 0x000000ff0b0b7207 */ /* 0x000fc40000000000 */
[----:B------:R-:W-:Y:S01]  /*26a0*/  LOP3.LUT R10, R10, R0, RZ, 0x3c, !PT ;  /* 0x000000000a0a7212 */ /* 0x000fe200078e3cff */
[----:B------:R-:W-:Y:S02]  /*26b0*/  UIADD3 UR30, UPT, UPT, UR37, UR7, URZ ;  /* 0x00000007251e7290 */ /* 0x000fe4000fffe0ff */
[----:B------:R-:W-:Y:S01]  /*26c0*/  UIADD3 UR31, UPT, UPT, UR27, UR4, URZ ;  /* 0x000000041b1f7290 */ /* 0x000fe2000fffe0ff */
[----:B------:R-:W-:Y:S11]  /*26d0*/  BRA.U UP1, `(.L_x_42) ;  /* 0xfffffff1013c7547 */ /* 0x000ff6000b83ffff */
[----:B------:R-:W-:Y:S01]  /*26e0*/  UIADD3 UR6, UPT, UPT, UR6, 0x18, URZ ;  /* 0x0000001806067890 */ /* 0x000fe2000fffe0ff */
[----:B------:R-:W-:-:S03]  /*26f0*/  SHF.L.U32 R2, R12, 0x1f, RZ ;  /* 0x0000001f0c027819 */ /* 0x000fc600000006ff */
[----:B------:R-:W-:-:S09]  /*2700*/  ULEA UR4, UR5, UR6, 0x3 ;  /* 0x0000000605047291 */ /* 0x000fd2000f8e18ff */
[----:B------:R-:W1:Y:S02]  /*2710*/  SYNCS.PHASECHK.TRANS64.TRYWAIT P0, [UR4], R2 ;  /* 0x00000002ff0075a7 */ /* 0x000e640008001104 */
[----:B-1----:R-:W-:Y:S05]  /*2720*/  @!P0 BRA `(.L_x_43) ;  /* 0x0000007000048947 */ /* 0x002fea0003800000 */
.L_x_136:
[----:B------:R-:W-:-:S04]  /*2730*/  UIADD3 UR4, UPT, UPT, UR5, 0x1, URZ ;  /* 0x0000000105047890 */ /* 0x000fc8000fffe0ff */
[----:B------:R-:W-:-:S04]  /*2740*/  UISETP.NE.AND UP0, UPT, UR4, 0x3, UPT ;  /* 0x000000030400788c */ /* 0x000fc8000bf05270 */
[----:B------:R-:W-:Y:S02]  /*2750*/  USEL UR7, URZ, 0x1, UP0 ;  /* 0x00000001ff077887 */ /* 0x000fe40008000000 */
[----:B------:R-:W-:-:S04]  /*2760*/  USEL UR4, UR4, URZ, UP0 ;  /* 0x000000ff04047287 */ /* 0x000fc80008000000 */
[----:B------:R-:W-:Y:S01]  /*2770*/  ULEA UR5, UR4, UR6, 0x3 ;  /* 0x0000000604057291 */ /* 0x000fe2000f8e18ff */
[----:B------:R-:W-:-:S04]  /*2780*/  LOP3.LUT R12, R12, UR7, RZ, 0x3c, !PT ;  /* 0x000000070c0c7c12 */ /* 0x000fc8000f8e3cff */
[----:B-1----:R-:W-:-:S04]  /*2790*/  SHF.L.U32 R2, R12, 0x1f, RZ ;  /* 0x0000001f0c027819 */ /* 0x002fc800000006ff */
[----:B------:R-:W1:Y:S02]  /*27a0*/  SYNCS.PHASECHK.TRANS64.TRYWAIT P0, [UR5], R2 ;  /* 0x00000002ff0075a7 */ /* 0x000e640008001105 */
[----:B-1----:R-:W-:Y:S05]  /*27b0*/  @!P0 BRA `(.L_x_44) ;  /* 0x0000006c00f88947 */ /* 0x002fea0003800000 */
.L_x_138:
[----:B------:R-:W-:-:S04]  /*27c0*/  UIADD3 UR4, UPT, UPT, UR4, 0x1, URZ ;  /* 0x0000000104047890 */ /* 0x000fc8000fffe0ff */
[----:B------:R-:W-:-:S04]  /*27d0*/  UISETP.NE.AND UP0, UPT, UR4, 0x3, UPT ;  /* 0x000000030400788c */ /* 0x000fc8000bf05270 */
[----:B------:R-:W-:Y:S02]  /*27e0*/  USEL UR5, URZ, 0x1, UP0 ;  /* 0x00000001ff057887 */ /* 0x000fe40008000000 */
[----:B------:R-:W-:-:S04]  /*27f0*/  USEL UR4, UR4, URZ, UP0 ;  /* 0x000000ff04047287 */ /* 0x000fc80008000000 */
[----:B------:R-:W-:Y:S01]  /*2800*/  ULEA UR4, UR4, UR6, 0x3 ;  /* 0x0000000604047291 */ /* 0x000fe2000f8e18ff */
[----:B-1----:R-:W-:-:S04]  /*2810*/  LOP3.LUT R2, R12, UR5, RZ, 0x3c, !PT ;  /* 0x000000050c027c12 */ /* 0x002fc8000f8e3cff */
[----:B------:R-:W-:Y:S01]  /*2820*/  SHF.L.U32 R2, R2, 0x1f, RZ ;  /* 0x0000001f02027819 */ /* 0x000fe200000006ff */
[----:B------:R-:W-:-:S07]  /*2830*/  IMAD.U32 R0, RZ, RZ, UR4 ;  /* 0x00000004ff007e24 */ /* 0x000fce000f8e00ff */
.L_x_45:
[----:B-1----:R1:W2:Y:S02]  /*2840*/  SYNCS.PHASECHK.TRANS64.TRYWAIT P0, [R0+URZ], R2 ;  /* 0x00000002000075a7 */ /* 0x0022a400080011ff */
[----:B--2---:R-:W-:Y:S05]  /*2850*/  @!P0 NANOSLEEP.SYNCS 0x989680 ;  /* 0x009896800000895d */ /* 0x004fea0003900000 */
[----:B------:R-:W2:Y:S02]  /*2860*/  @!P0 SYNCS.PHASECHK.TRANS64 P0, [R0+URZ], R2 ;  /* 0x00000002000085a7 */ /* 0x000ea400080010ff */
[----:B--2---:R-:W-:Y:S05]  /*2870*/  @P0 EXIT ;  /* 0x000000000000094d */ /* 0x004fea0003800000 */
[----:B------:R-:W-:Y:S05]  /*2880*/  BRA `(.L_x_45) ;  /* 0xfffffffc00ec7947 */ /* 0x000fea000383ffff */
.L_x_22:
[----:B------:R-:W-:-:S04]  /*2890*/  UISETP.NE.AND UP0, UPT, UR45, URZ, UPT ;  /* 0x000000ff2d00728c */ /* 0x000fc8000bf05270 */
[----:B------:R-:W-:-:S09]  /*28a0*/  UISETP.NE.OR UP0, UPT, UR18, 0x1, UP0 ;  /* 0x000000011200788c */ /* 0x000fd20008705670 */
[----:B------:R-:W-:Y:S05]  /*28b0*/  BRA.U UP0, `(.L_x_46) ;  /* 0x0000000500487547 */ /* 0x000fea000b800000 */
[----:B------:R-:W-:Y:S01]  /*28c0*/  ISETP.GE.U32.AND P2, PT, R0, 0x2, PT ;  /* 0x000000020000780c */ /* 0x000fe20003f46070 */
[----:B------:R-:W-:Y:S01]  /*28d0*/  IMAD.MOV.U32 R12, RZ, RZ, 0x1 ;  /* 0x00000001ff0c7424 */ /* 0x000fe200078e00ff */
[----:B------:R-:W-:Y:S02]  /*28e0*/  CS2R R10, SRZ ;  /* 0x00000000000a7805 */ /* 0x000fe4000001ff00 */
[----:B------:R-:W-:Y:S01]  /*28f0*/  CS2R R8, SRZ ;  /* 0x0000000000087805 */ /* 0x000fe2000001ff00 */
[----:B------:R-:W-:Y:S01]  /*2900*/  UMOV UR6, 0x400 ;  /* 0x0000040000067882 */ /* 0x000fe20000000000 */
[----:B------:R-:W-:Y:S01]  /*2910*/  UMOV UR5, URZ ;  /* 0x000000ff00057c82 */ /* 0x000fe20008000000 */
[----:B------:R-:W-:-:S12]  /*2920*/  ULEA UR6, UR45, UR6, 0x18 ;  /* 0x000000062d067291 */ /* 0x000fd8000f8ec0ff */
.L_x_50:
[----:B------:R-:W-:Y:S02]  /*2930*/  LEA R2, R8, UR6, 0x3 ;  /* 0x0000000608027c11 */ /* 0x000fe4000f8e18ff */
[----:B------:R-:W-:-:S03]  /*2940*/  SHF.L.U32 R4, R9, 0x1f, RZ ;  /* 0x0000001f09047819 */ /* 0x000fc600000006ff */
[----:B------:R-:W-:Y:S01]  /*2950*/  VIADD R5, R2, 0xf0 ;  /* 0x000000f002057836 */ /* 0x000fe20000000000 */
[----:B------:R-:W2:Y:S02]  /*2960*/  SYNCS.PHASECHK.TRANS64.TRYWAIT P0, [R2+URZ+0xe0], R4 ;  /* 0x0000e004020075a7 */ /* 0x000ea400080011ff */
[----:B--2---:R-:W-:Y:S05]  /*2970*/  @!P0 BRA `(.L_x_47) ;  /* 0x0000006c00a08947 */ /* 0x004fea0003800000 */
.L_x_139:
[----:B------:R-:W-:Y:S01]  /*2980*/  ULEA UR4, UR5, UR6, 0x3 ;  /* 0x0000000605047291 */ /* 0x000fe2000f8e18ff */
[----:B--2---:R-:W-:Y:S01]  /*2990*/  PRMT R2, RZ, 0x654, R5 ;  /* 0x00000654ff027816 */ /* 0x004fe20000000005 */
[----:B------:R-:W-:Y:S01]  /*29a0*/  @!P2 IMAD.MOV.U32 R4, RZ, RZ, 0x10 ;  /* 0x00000010ff04a424 */ /* 0x000fe200078e00ff */
[----:B------:R-:W-:Y:S01]  /*29b0*/  SHF.L.U32 R5, R12, 0x1f, RZ ;  /* 0x0000001f0c057819 */ /* 0x000fe200000006ff */
[----:B------:R-:W-:Y:S01]  /*29c0*/  UIADD3 UR7, UPT, UPT, UR4, 0x80, URZ ;  /* 0x0000008004077890 */ /* 0x000fe2000fffe0ff */
[----:B------:R2:W-:Y:S05]  /*29d0*/  SYNCS.ARRIVE.TRANS64.RED.A1T0 RZ, [R2+URZ], RZ ;  /* 0x000000ff02ff79a7 */ /* 0x0005ea00081004ff */
[----:B------:R-:W-:Y:S01]  /*29e0*/  IMAD.U32 R6, RZ, RZ, UR7 ;  /* 0x00000007ff067e24 */ /* 0x000fe2000f8e00ff */
[----:B------:R-:W3:Y:S04]  /*29f0*/  SYNCS.PHASECHK.TRANS64.TRYWAIT P0, [UR4+0x90], R5 ;  /* 0x00009005ff0075a7 */ /* 0x000ee80008001104 */
[----:B------:R-:W-:Y:S01]  /*2a00*/  PRMT R6, R0, 0x654, R6 ;  /* 0x0000065400067816 */ /* 0x000fe20000000006 */
[----:B--23--:R-:W-:Y:S06]  /*2a10*/  @!P0 BRA `(.L_x_48) ;  /* 0x0000006c008c8947 */ /* 0x00cfec0003800000 */
.L_x_141:
[----:B------:R-:W-:Y:S01]  /*2a20*/  ULEA UR8, UR5, UR6, 0x4 ;  /* 0x0000000605087291 */ /* 0x000fe2000f8e20ff */
[----:B------:R-:W-:Y:S01]  /*2a30*/  SEL R3, R6, R3, !P2 ;  /* 0x0000000306037207 */ /* 0x000fe20005000000 */
[----:B------:R-:W-:Y:S01]  /*2a40*/  UIADD3 UR9, UPT, UPT, UR4, 0x80, URZ ;  /* 0x0000008004097890 */ /* 0x000fe2000fffe0ff */
[----:B--2---:R-:W-:Y:S01]  /*2a50*/  LEA R2, R11, UR6, 0x3 ;  /* 0x000000060b027c11 */ /* 0x004fe2000f8e18ff */
[----:B------:R-:W-:Y:S01]  /*2a60*/  UIADD3 UR8, UPT, UPT, UR8, 0x110, URZ ;  /* 0x0000011008087890 */ /* 0x000fe2000fffe0ff */
[----:B------:R2:W-:Y:S01]  /*2a70*/  @!P2 SYNCS.ARRIVE.TRANS64.RED RZ, [R3+URZ], R4 ;  /* 0x0000000403ffa9a7 */ /* 0x0005e200080004ff */
[----:B------:R-:W-:Y:S01]  /*2a80*/  UIADD3 UR4, UPT, UPT, UR5, 0x1, URZ ;  /* 0x0000000105047890 */ /* 0x000fe2000fffe0ff */
[----:B------:R-:W-:-:S03]  /*2a90*/  VIADD R8, R8, 0x1 ;  /* 0x0000000108087836 */ /* 0x000fc60000000000 */
[----:B------:R-:W-:Y:S02]  /*2aa0*/  UISETP.NE.AND UP0, UPT, UR4, 0x2, UPT ;  /* 0x000000020400788c */ /* 0x000fe4000bf05270 */
[----:B------:R-:W-:Y:S01]  /*2ab0*/  ISETP.NE.AND P0, PT, R8, 0x2, PT ;  /* 0x000000020800780c */ /* 0x000fe20003f05270 */
[----:B------:R-:W-:Y:S06]  /*2ac0*/  UGETNEXTWORKID.BROADCAST [UR8], [UR9] ;  /* 0x00000000080073ca */ /* 0x000fec0008000100 */
[----:B------:R-:W-:Y:S02]  /*2ad0*/  USEL UR7, URZ, 0x1, UP0 ;  /* 0x00000001ff077887 */ /* 0x000fe40008000000 */
[----:B------:R-:W-:-:S04]  /*2ae0*/  USEL UR5, UR4, URZ, UP0 ;  /* 0x000000ff04057287 */ /* 0x000fc80008000000 */
[----:B------:R-:W-:Y:S02]  /*2af0*/  LOP3.LUT R12, R12, UR7, RZ, 0x3c, !PT ;  /* 0x000000070c0c7c12 */ /* 0x000fe4000f8e3cff */
[----:B--2---:R-:W-:-:S04]  /*2b00*/  SHF.L.U32 R4, R10, 0x1f, RZ ;  /* 0x0000001f0a047819 */ /* 0x004fc800000006ff */
[----:B------:R-:W2:Y:S02]  /*2b10*/  SYNCS.PHASECHK.TRANS64.TRYWAIT P1, [R2+URZ+0x80], R4 ;  /* 0x00008004020075a7 */ /* 0x000ea400080211ff */
[----:B--2---:R-:W-:Y:S05]  /*2b20*/  @!P1 BRA `(.L_x_49) ;  /* 0x0000006c00609947 */ /* 0x004fea0003800000 */
.L_x_142:
[C---:B--2---:R-:W-:Y:S01]  /*2b30*/  LEA R4, R11.reuse, UR6, 0x4 ;  /* 0x000000060b047c11 */ /* 0x044fe2000f8e20ff */
[----:B------:R-:W-:Y:S01]  /*2b40*/  VIADD R2, R2, 0x90 ;  /* 0x0000009002027836 */ /* 0x000fe20000000000 */
[----:B------:R-:W-:Y:S01]  /*2b50*/  SEL R8, R8, RZ, P0 ;  /* 0x000000ff08087207 */ /* 0x000fe20000000000 */
[----:B------:R-:W-:-:S03]  /*2b60*/  VIADD R11, R11, 0x1 ;  /* 0x000000010b0b7836 */ /* 0x000fc60000000000 */
[----:B------:R-:W2:Y:S01]  /*2b70*/  LDS.128 R4, [R4+0x110] ;  /* 0x0001100004047984 */ /* 0x000ea20000000c00 */
[----:B------:R-:W-:Y:S02]  /*2b80*/  PRMT R2, RZ, 0x654, R2 ;  /* 0x00000654ff027816 */ /* 0x000fe40000000002 */
[C---:B------:R-:W-:Y:S01]  /*2b90*/  ISETP.NE.AND P1, PT, R11.reuse, 0x2, PT ;  /* 0x000000020b00780c */ /* 0x040fe20003f25270 */
[----:B------:R-:W-:Y:S01]  /*2ba0*/  @!PT LDS RZ, [RZ] ;  /* 0x00000000fffff984 */ /* 0x000fe20000000800 */
[----:B------:R-:W-:Y:S01]  /*2bb0*/  @!PT LDS RZ, [RZ] ;  /* 0x00000000fffff984 */ /* 0x000fe20000000800 */
[----:B------:R-:W-:Y:S01]  /*2bc0*/  @!PT LDS RZ, [RZ] ;  /* 0x00000000fffff984 */ /* 0x000fe20000000800 */
[----:B------:R-:W-:Y:S01]  /*2bd0*/  @!PT LDS RZ, [RZ] ;  /* 0x00000000fffff984 */ /* 0x000fe20000000800 */
[----:B------:R3:W-:Y:S06]  /*2be0*/  MEMBAR.ALL.CTA ;  /* 0x0000000000007992 */ /* 0x0007ec0000008000 */
[----:B---3--:R-:W3:Y:S01]  /*2bf0*/  FENCE.VIEW.ASYNC.S ;  /* 0x00000000000073c6 */ /* 0x008ee20000000000 */
[----:B------:R-:W-:Y:S01]  /*2c00*/  SEL R11, R11, RZ, P1 ;  /* 0x000000ff0b0b7207 */ /* 0x000fe20000800000 */
[----:B---3--:R3:W-:Y:S01]  /*2c10*/  SYNCS.ARRIVE.TRANS64.RED.A1T0 RZ, [R2+URZ], RZ ;  /* 0x000000ff02ff79a7 */ /* 0x0087e200081004ff */
[----:B--2---:R-:W-:-:S02]  /*2c20*/  LOP3.LUT P3, RZ, R6, 0x1, RZ, 0xc0, !PT ;  /* 0x0000000106ff7812 */ /* 0x004fc4000786c0ff */
[----:B------:R-:W-:-:S04]  /*2c30*/  SEL R4, RZ, 0x1, P1 ;  /* 0x00000001ff047807 */ /* 0x000fc80000800000 */
[----:B------:R-:W-:Y:S02]  /*2c40*/  LOP3.LUT R10, R10, R4, RZ, 0x3c, !PT ;  /* 0x000000040a0a7212 */ /* 0x000fe400078e3cff */
[----:B---3--:R-:W-:-:S04]  /*2c50*/  SEL R2, RZ, 0x1, P0 ;  /* 0x00000001ff027807 */ /* 0x008fc80000000000 */
[----:B------:R-:W-:Y:S01]  /*2c60*/  LOP3.LUT R9, R9, R2, RZ, 0x3c, !PT ;  /* 0x0000000209097212 */ /* 0x000fe200078e3cff */
[----:B------:R-:W-:Y:S06]  /*2c70*/  @P3 BRA `(.L_x_50) ;  /* 0xfffffffc002c3947 */ /* 0x000fec000383ffff */
[----:B------:R-:W-:Y:S01]  /*2c80*/  ULEA UR4, UR5, UR6, 0x3 ;  /* 0x0000000605047291 */ /* 0x000fe2000f8e18ff */
[----:B------:R-:W-:-:S08]  /*2c90*/  SHF.L.U32 R2, R12, 0x1f, RZ ;  /* 0x0000001f0c027819 */ /* 0x000fd000000006ff */
[----:B------:R-:W2:Y:S02]  /*2ca0*/  SYNCS.PHASECHK.TRANS64 P0, [UR4+0x90], R2 ;  /* 0x00009002ff0075a7 */ /* 0x000ea40008001004 */
[----:B--2---:R-:W-:Y:S05]  /*2cb0*/  @P0 BRA `(.L_x_51) ;  /* 0x0000000000080947 */ /* 0x004fea0003800000 */
[----:B------:R-:W2:Y:S02]  /*2cc0*/  SYNCS.PHASECHK.TRANS64.TRYWAIT P0, [UR4+0x90], R2 ;  /* 0x00009002ff0075a7 */ /* 0x000ea40008001104 */
[----:B--2---:R-:W-:Y:S05]  /*2cd0*/  @!P0 BRA `(.L_x_52) ;  /* 0x0000006c00088947 */ /* 0x004fea0003800000 */
.L_x_51:
[----:B------:R-:W-:-:S04]  /*2ce0*/  UIADD3 UR7, UPT, UPT, UR5, 0x1, URZ ;  /* 0x0000000105077890 */ /* 0x000fc8000fffe0ff */
[----:B------:R-:W-:-:S04]  /*2cf0*/  UISETP.NE.AND UP0, UPT, UR7, 0x2, UPT ;  /* 0x000000020700788c */ /* 0x000fc8000bf05270 */
[----:B------:R-:W-:Y:S02]  /*2d00*/  USEL UR8, URZ, 0x1, UP0 ;  /* 0x00000001ff087887 */ /* 0x000fe40008000000 */
[----:B------:R-:W-:-:S04]  /*2d10*/  USEL UR7, UR7, URZ, UP0 ;  /* 0x000000ff07077287 */ /* 0x000fc80008000000 */
[----:B------:R-:W-:Y:S01]  /*2d20*/  ULEA UR7, UR7, UR6, 0x3 ;  /* 0x0000000607077291 */ /* 0x000fe2000f8e18ff */
[----:B--2---:R-:W-:-:S04]  /*2d30*/  LOP3.LUT R2, R12, UR8, RZ, 0x3c, !PT ;  /* 0x000000080c027c12 */ /* 0x004fc8000f8e3cff */
[----:B------:R-:W-:-:S04]  /*2d40*/  SHF.L.U32 R0, R2, 0x1f, RZ ;  /* 0x0000001f02007819 */ /* 0x000fc800000006ff */
[----:B------:R-:W2:Y:S02]  /*2d50*/  SYNCS.PHASECHK.TRANS64 P0, [UR7+0x90], R0 ;  /* 0x00009000ff0075a7 */ /* 0x000ea40008001007 */
[----:B-12---:R-:W-:Y:S05]  /*2d60*/  @P0 EXIT ;  /* 0x000000000000094d */ /* 0x006fea0003800000 */
[----:B------:R-:W-:Y:S02]  /*2d70*/  SHF.L.U32 R2, R2, 0x1f, RZ ;  /* 0x0000001f02027819 */ /* 0x000fe400000006ff */
[----:B------:R-:W-:-:S07]  /*2d80*/  MOV R0, UR7 ;  /* 0x0000000700007c02 */ /* 0x000fce0008000f00 */
.L_x_53:
[----:B-1----:R1:W2:Y:S02]  /*2d90*/  SYNCS.PHASECHK.TRANS64.TRYWAIT P0, [R0+URZ+0x90], R2 ;  /* 0x00009002000075a7 */ /* 0x0022a400080011ff */
[----:B--2---:R-:W-:Y:S05]  /*2da0*/  @!P0 NANOSLEEP.SYNCS 0x989680 ;  /* 0x009896800000895d */ /* 0x004fea0003900000 */
[----:B------:R-:W2:Y:S02]  /*2db0*/  @!P0 SYNCS.PHASECHK.TRANS64 P0, [R0+URZ+0x90], R2 ;  /* 0x00009002000085a7 */ /* 0x000ea400080010ff */
[----:B--2---:R-:W-:Y:S05]  /*2dc0*/  @P0 EXIT ;  /* 0x000000000000094d */ /* 0x004fea0003800000 */
[----:B------:R-:W-:Y:S05]  /*2dd0*/  BRA `(.L_x_53) ;  /* 0xfffffffc00ec7947 */ /* 0x000fea000383ffff */
.L_x_46:
[----:B------:R-:W-:Y:S05]  /*2de0*/  BRA.U UP4, `(.L_x_54) ;  /* 0x0000000d04807547 */ /* 0x000fea000b800000 */
[----:B------:R-:W-:Y:S01]  /*2df0*/  UMOV UR4, 0x40 ;  /* 0x0000004000047882 */ /* 0x000fe20000000000 */
[----:B------:R-:W-:Y:S01]  /*2e00*/  NOP ;  /* 0x0000000000007918 */ /* 0x000fe20000000000 */
[----:B------:R-:W-:Y:S01]  /*2e10*/  ULEA UR5, UR45, UR4, 0x18 ;  /* 0x000000042d057291 */ /* 0x000fe2000f8ec0ff */
[----:B------:R-:W-:Y:S02]  /*2e20*/  UMOV UR6, 0x400 ;  /* 0x0000040000067882 */ /* 0x000fe40000000000 */
[----:B------:R-:W-:-:S06]  /*2e30*/  ULEA UR6, UR45, UR6, 0x18 ;  /* 0x000000062d067291 */ /* 0x000fcc000f8ec0ff */
[----:B------:R-:W2:Y:S02]  /*2e40*/  LDS.U8 R0, [UR5+0x1c] ;  /* 0x00001c05ff007984 */ /* 0x000ea40008000000 */
[----:B--2---:R-:W-:-:S13]  /*2e50*/  ISETP.NE.AND P0, PT, R0, RZ, PT ;  /* 0x000000ff0000720c */ /* 0x004fda0003f05270 */
[----:B------:R-:W-:Y:S05]  /*2e60*/  @P0 BRA `(.L_x_55) ;  /* 0x0000000000580947 */ /* 0x000fea0003800000 */
[----:B------:R-:W-:-:S13]  /*2e70*/  ELECT P0, URZ, PT ;  /* 0x0000000000ff782f */ /* 0x000fda0003800000 */
[----:B------:R-:W-:Y:S05]  /*2e80*/  @!P0 BRA `(.L_x_56) ;  /* 0x0000000000608947 */ /* 0x000fea0003800000 */
[----:B------:R-:W-:Y:S01]  /*2e90*/  UMOV UR4, 0x10 ;  /* 0x0000001000047882 */ /* 0x000fe20000000000 */
[----:B------:R-:W-:Y:S01]  /*2ea0*/  HFMA2 R0, -RZ, RZ, 0, 5.9604644775390625e-08 ;  /* 0x00000001ff007431 */ /* 0x000fe200000001ff */
[----:B------:R-:W-:-:S03]  /*2eb0*/  MOV R3, 0xffff ;  /* 0x0000ffff00037802 */ /* 0x000fc60000000f00 */
[----:B------:R-:W-:Y:S04]  /*2ec0*/  DEPBAR.LE SB2, 0x36 ;  /* 0x0000ad800000791a */ /* 0x000fe80000000000 */
[----:B------:R-:W2:Y:S02]  /*2ed0*/  UTCATOMSWS.FIND_AND_SET.ALIGN UP0, UR4, UR4 ;  /* 0x00000004000475e3 */ /* 0x000ea40008000800 */
[----:B--2---:R-:W-:Y:S01]  /*2ee0*/  MOV R4, UR4 ;  /* 0x0000000400047c02 */ /* 0x004fe20008000f00 */
[----:B------:R-:W-:Y:S06]  /*2ef0*/  BRA.U UP0, `(.L_x_57) ;  /* 0x0000000100187547 */ /* 0x000fec000b800000 */
.L_x_58:
[----:B------:R-:W-:Y:S05]  /*2f00*/  NANOSLEEP 0x64 ;  /* 0x000000640000795d */ /* 0x000fea0003800000 */
[----:B------:R-:W-:-:S05]  /*2f10*/  UMOV UR4, 0x10 ;  /* 0x0000001000047882 */ /* 0x000fca0000000000 */
[----:B------:R-:W-:Y:S04]  /*2f20*/  DEPBAR.LE SB2, 0x36 ;  /* 0x0000ad800000791a */ /* 0x000fe80000000000 */
[----:B------:R-:W2:Y:S02]  /*2f30*/  UTCATOMSWS.FIND_AND_SET.ALIGN UP0, UR4, UR4 ;  /* 0x00000004000475e3 */ /* 0x000ea40008000800 */
[----:B--2---:R-:W-:Y:S01]  /*2f40*/  MOV R4, UR4 ;  /* 0x0000000400047c02 */ /* 0x004fe20008000f00 */
[----:B------:R-:W-:Y:S05]  /*2f50*/  BRA.U !UP0, `(.L_x_58) ;  /* 0xfffffffd08e87547 */ /* 0x000fea000b83ffff */
.L_x_57:
[-C--:B------:R-:W-:Y:S02]  /*2f60*/  SHF.L.U32 R3, R3, R4.reuse, RZ ;  /* 0x0000000403037219 */ /* 0x080fe400000006ff */
[----:B------:R-:W-:Y:S01]  /*2f70*/  SHF.L.U32 R0, R0, R4, RZ ;  /* 0x0000000400007219 */ /* 0x000fe200000006ff */
[----:B------:R-:W-:Y:S02]  /*2f80*/  IMAD.SHL.U32 R4, R4, 0x20, RZ ;  /* 0x0000002004047824 */ /* 0x000fe400078e00ff */
[----:B------:R2:W-:Y:S04]  /*2f90*/  ATOMS.OR RZ, [UR5+0x14], R3 ;  /* 0x00001403ffff798c */ /* 0x0005e8000b000005 */
[----:B------:R2:W-:Y:S04]  /*2fa0*/  ATOMS.OR RZ, [UR5+0x18], R0 ;  /* 0x00001800ffff798c */ /* 0x0005e8000b000005 */
[----:B------:R2:W-:Y:S01]  /*2fb0*/  STS [UR6+0x130], R4 ;  /* 0x00013004ff007988 */ /* 0x0005e20008000806 */
[----:B------:R-:W-:Y:S05]  /*2fc0*/  BRA `(.L_x_56) ;  /* 0x0000000000107947 */ /* 0x000fea0003800000 */
.L_x_55:
[----:B------:R-:W-:Y:S02]  /*2fd0*/  MOV R0, 0xffffffff ;  /* 0xffffffff00007802 */ /* 0x000fe40000000f00 */
[----:B------:R-:W-:-:S03]  /*2fe0*/  MOV R4, 0x3010 ;  /* 0x0000301000047802 */ /* 0x000fc60000000f00 */
[----:B------:R2:W-:Y:S04]  /*2ff0*/  STS [UR6+0x130], R0 ;  /* 0x00013000ff007988 */ /* 0x0005e80008000806 */
[----:B-12--5:R-:W-:Y:S05]  /*3000*/  CALL.REL.NOINC `($__internal_1_$__cuda_sm10x_tcgen05_guardrail_trap_phase_invalid_during_alloc) ;  /* 0x0000007000507944 */ /* 0x026fea0003c00000 */
.L_x_56:
[----:B------:R-:W-:Y:S05]  /*3010*/  WARPSYNC.ALL ;  /* 0x0000000000007948 */ /* 0x000fea0003800000 */
[----:B------:R-:W3:Y:S01]  /*3020*/  S2UR UR4, SR_CgaCtaId ;  /* 0x00000000000479c3 */ /* 0x000ee20000008800 */
[----:B------:R-:W-:Y:S01]  /*3030*/  UMOV UR13, 0x400 ;  /* 0x00000400000d7882 */ /* 0x000fe20000000000 */
[----:B------:R-:W-:-:S06]  /*3040*/  NOP ;  /* 0x0000000000007918 */ /* 0x000fcc0000000000 */
[----:B------:R-:W-:Y:S06]  /*3050*/  BAR.ARV 0x6, 0xa0 ;  /* 0x0182800000007b1d */ /* 0x000fec0000002000 */
[----:B------:R-:W4:Y:S01]  /*3060*/  LDCU UR5, c[0x0][0x38c] ;  /* 0x00007180ff0577ac */ /* 0x000f220008000800 */
[----:B------:R-:W-:Y:S01]  /*3070*/  LOP3.LUT R2, R2, 0xffff, RZ, 0xc0, !PT ;  /* 0x0000ffff02027812 */ /* 0x000fe200078ec0ff */
[----:B------:R-:W-:Y:S01]  /*3080*/  IMAD.MOV.U32 R11, RZ, RZ, 0x1 ;  /* 0x00000001ff0b7424 */ /* 0x000fe200078e00ff */
[----:B------:R-:W-:Y:S01]  /*3090*/  CS2R R8, SRZ ;  /* 0x0000000000087805 */ /* 0x000fe2000001ff00 */
[----:B------:R-:W1:Y:S01]  /*30a0*/  LDCU UR8, c[0x0][0x38c] ;  /* 0x00007180ff0877ac */ /* 0x000e620008000800 */
[----:B------:R-:W-:Y:S01]  /*30b0*/  R2UR UR15, R2 ;  /* 0x00000000020f72ca */ /* 0x000fe200000e0000 */
[----:B------:R-:W-:Y:S01]  /*30c0*/  IMAD.MOV.U32 R10, RZ, RZ, RZ ;  /* 0x000000ffff0a7224 */ /* 0x000fe200078e00ff */
[----:B------:R-:W-:Y:S01]  /*30d0*/  UMOV UR18, URZ ;  /* 0x000000ff00127c82 */ /* 0x000fe20008000000 */
[----:B------:R-:W-:Y:S01]  /*30e0*/  UMOV UR10, URZ ;  /* 0x000000ff000a7c82 */ /* 0x000fe20008000000 */
[----:B---3--:R-:W-:Y:S01]  /*30f0*/  ULEA UR13, UR4, UR13, 0x18 ;  /* 0x0000000d040d7291 */ /* 0x008fe2000f8ec0ff */
[----:B------:R-:W-:Y:S01]  /*3100*/  UMOV UR20, 0x0 ;  /* 0x0000000000147882 */ /* 0x000fe20000000000 */
[----:B------:R-:W-:-:S02]  /*3110*/  UMOV UR21, 0x44004a0 ;  /* 0x044004a000157882 */ /* 0x000fc40000000000 */
[----:B------:R-:W-:Y:S02]  /*3120*/  UIADD3 UR6, UPT, UPT, UR13, 0x6400, URZ ;  /* 0x000064000d067890 */ /* 0x000fe4000fffe0ff */
[----:B------:R-:W-:Y:S02]  /*3130*/  UIADD3 UR7, UPT, UPT, UR13, 0x7c00, URZ ;  /* 0x00007c000d077890 */ /* 0x000fe4000fffe0ff */
[----:B----4-:R-:W-:Y:S01]  /*3140*/  UIADD3 UR5, UPT, UPT, UR5, 0x1f, URZ ;  /* 0x0000001f05057890 */ /* 0x010fe2000fffe0ff */
[----:B--2---:R-:W2:Y:S01]  /*3150*/  LDS R0, [UR13+0x130] ;  /* 0x0001300dff007984 */ /* 0x004ea20008000800 */
[----:B------:R-:W-:Y:S02]  /*3160*/  USHF.R.U32.HI UR6, URZ, 0x4, UR6 ;  /* 0x00000004ff067899 */ /* 0x000fe40008011606 */
[----:B------:R-:W-:Y:S02]  /*3170*/  USHF.R.S32.HI UR4, URZ, 0x1f, UR5 ;  /* 0x0000001fff047899 */ /* 0x000fe40008011405 */
[----:B------:R-:W-:-:S02]  /*3180*/  ULOP3.LUT UR6, UR6, 0x3fff, URZ, 0xc0, !UPT ;  /* 0x00003fff06067892 */ /* 0x000fc4000f8ec0ff */
[----:B------:R-:W-:Y:S02]  /*3190*/  ULEA.HI UR4, UR4, UR5, URZ, 0x5 ;  /* 0x0000000504047291 */ /* 0x000fe4000f8f28ff */
[----:B------:R-:W-:Y:S02]  /*31a0*/  USHF.R.U32.HI UR5, URZ, 0x4, UR7 ;  /* 0x00000004ff057899 */ /* 0x000fe40008011607 */
[----:B------:R-:W-:Y:S02]  /*31b0*/  USHF.R.S32.HI UR22, URZ, 0x5, UR4 ;  /* 0x00000005ff167899 */ /* 0x000fe40008011404 */
[----:B------:R-:W-:Y:S02]  /*31c0*/  ULOP3.LUT UR5, UR5, 0x3fff, URZ, 0xc0, !UPT ;  /* 0x00003fff05057892 */ /* 0x000fe4000f8ec0ff */
[----:B------:R-:W-:Y:S02]  /*31d0*/  UISETP.LT.AND UP0, UPT, UR22, 0x1, UPT ;  /* 0x000000011600788c */ /* 0x000fe4000bf01270 */
[----:B------:R-:W-:-:S02]  /*31e0*/  ULOP3.LUT UR16, UR6, 0x10000, URZ, 0xfc, !UPT ;  /* 0x0001000006107892 */ /* 0x000fc4000f8efcff */
[----:B------:R-:W-:Y:S02]  /*31f0*/  USEL UR23, UR22, 0x1, !UP0 ;  /* 0x0000000116177887 */ /* 0x000fe4000c000000 */
[----:B------:R-:W-:Y:S02]  /*3200*/  ULOP3.LUT UR17, UR5, 0x10000, URZ, 0xfc, !UPT ;  /* 0x0001000005117892 */ /* 0x000fe4000f8efcff */
[----:B------:R-:W-:Y:S02]  /*3210*/  UIADD3 UR23, UPT, UPT, -UR23, URZ, URZ ;  /* 0x000000ff17177290 */ /* 0x000fe4000fffe1ff */
[----:B-1----:R-:W-:Y:S01]  /*3220*/  UISETP.GE.AND UP4, UPT, UR8, 0x1, UPT ;  /* 0x000000010800788c */ /* 0x002fe2000bf86270 */
[----:B--2---:R-:W-:-:S15]  /*3230*/  R2UR UR24, R0 ;  /* 0x00000000001872ca */ /* 0x004fde00000e0000 */
.L_x_65:
[----:B------:R-:W-:Y:S02]  /*3240*/  LEA R0, R10, UR13, 0x3 ;  /* 0x0000000d0a007c11 */ /* 0x000fe4000f8e18ff */
[----:B------:R-:W-:Y:S02]  /*3250*/  SHF.L.U32 R2, R9, 0x1f, RZ ;  /* 0x0000001f09027819 */ /* 0x000fe400000006ff */
[----:B------:R-:W-:Y:S01]  /*3260*/  PLOP3.LUT P0, PT, PT, PT, UP4, 0x80, 0x8 ;  /* 0x000000000008781c */ /* 0x000fe20003f0f048 */
[----:B------:R-:W-:Y:S01]  /*3270*/  VIADD R3, R0, 0x90 ;  /* 0x0000009000037836 */ /* 0x000fe20000000000 */
[----:B-1----:R-:W1:Y:S02]  /*3280*/  SYNCS.PHASECHK.TRANS64.TRYWAIT P1, [R0+URZ+0x80], R2 ;  /* 0x00008002000075a7 */ /* 0x002e6400080211ff */
[----:B-1-3--:R-:W-:Y:S09]  /*3290*/  @!P1 BRA `(.L_x_59) ;  /* 0x0000006400b09947 */ /* 0x00aff20003800000 */
.L_x_144:
[----:B------:R-:W-:Y:S01]  /*32a0*/  LEA R4, R10, UR13, 0x4 ;  /* 0x0000000d0a047c11 */ /* 0x000fe2000f8e20ff */
[----:B------:R-:W-:Y:S01]  /*32b0*/  @UP4 ULEA UR4, UR10, UR13, 0x3 ;  /* 0x0000000d0a044291 */ /* 0x000fe2000f8e18ff */
[----:B------:R-:W-:Y:S01]  /*32c0*/  PLOP3.LUT P2, PT, PT, PT, PT, 0x80, 0x8 ;  /* 0x000000000008781c */ /* 0x000fe20003f4f070 */
[----:B------:R-:W-:Y:S01]  /*32d0*/  ULEA UR19, UR18, UR13, 0x3 ;  /* 0x0000000d12137291 */ /* 0x000fe2000f8e18ff */
[----:B------:R-:W-:Y:S02]  /*32e0*/  PRMT R3, RZ, 0x654, R3 ;  /* 0x00000654ff037816 */ /* 0x000fe40000000003 */
[----:B------:R-:W2:Y:S01]  /*32f0*/  LDS.128 R4, [R4+0x110] ;  /* 0x0001100004047984 */ /* 0x000ea20000000c00 */
[----:B-1----:R-:W-:Y:S02]  /*3300*/  @P0 SHF.L.U32 R2, R8, 0x1f, RZ ;  /* 0x0000001f08020819 */ /* 0x002fe400000006ff */
[----:B------:R-:W-:Y:S01]  /*3310*/  SHF.L.U32 R0, R11, 0x1f, RZ ;  /* 0x0000001f0b007819 */ /* 0x000fe200000006ff */
[----:B------:R-:W-:Y:S01]  /*3320*/  @!PT LDS RZ, [RZ] ;  /* 0x00000000fffff984 */ /* 0x000fe20000000800 */
[----:B------:R-:W-:Y:S01]  /*3330*/  @!PT LDS RZ, [RZ] ;  /* 0x00000000fffff984 */ /* 0x000fe20000000800 */
[----:B------:R-:W-:Y:S01]  /*3340*/  @!PT LDS RZ, [RZ] ;  /* 0x00000000fffff984 */ /* 0x000fe20000000800 */
[----:B------:R-:W-:Y:S01]  /*3350*/  @!PT LDS RZ, [RZ] ;  /* 0x00000000fffff984 */ /* 0x000fe20000000800 */
[----:B------:R1:W-:Y:S06]  /*3360*/  MEMBAR.ALL.CTA ;  /* 0x0000000000007992 */ /* 0x0003ec0000008000 */
[----:B-1----:R-:W1:Y:S02]  /*3370*/  FENCE.VIEW.ASYNC.S ;  /* 0x00000000000073c6 */ /* 0x002e640000000000 */
[----:B-1----:R1:W-:Y:S01]  /*3380*/  SYNCS.ARRIVE.TRANS64.RED.A1T0 RZ, [R3+URZ], RZ ;  /* 0x000000ff03ff79a7 */ /* 0x0023e200081004ff */
[----:B------:R1:W3:Y:S01]  /*3390*/  @P0 SYNCS.PHASECHK.TRANS64.TRYWAIT P2, [UR4], R2 ;  /* 0x00000002ff0005a7 */ /* 0x0002e20008041104 */
[----:B--2---:R-:W-:Y:S01]  /*33a0*/  LOP3.LUT P1, RZ, R6, 0x1, RZ, 0xc0, !PT ;  /* 0x0000000106ff7812 */ /* 0x004fe2000782c0ff */
[----:B------:R-:W2:Y:S02]  /*33b0*/  SYNCS.PHASECHK.TRANS64.TRYWAIT P0, [UR19+0xc0], R0 ;  /* 0x0000c000ff0075a7 */ /* 0x000ea40008001113 */
[----:B-123--:R-:W-:Y:S10]  /*33c0*/  @!P0 BRA `(.L_x_60) ;  /* 0x0000006400788947 */ /* 0x00eff40003800000 */
.L_x_146:
[----:B------:R-:W-:Y:S01]  /*33d0*/  IADD3 R10, PT, PT, R10, 0x1, RZ ;  /* 0x000000010a0a7810 */ /* 0x000fe20007ffe0ff */
[----:B------:R-:W-:Y:S06]  /*33e0*/  BRA.U !UP4, `(.L_x_61) ;  /* 0x000000010ca07547 */ /* 0x000fec000b800000 */
[----:B------:R-:W-:Y:S02]  /*33f0*/  ULEA.HI UR4, UR18, UR18, URZ, 0x1 ;  /* 0x0000001212047291 */ /* 0x000fe4000f8f08ff */
[----:B------:R-:W-:Y:S02]  /*3400*/  UPLOP3.LUT UP2, UPT, UPT, UPT, UPT, 0x40, 0x4 ;  /* 0x000000000004789c */ /* 0x000fe40003f4e870 */
[----:B------:R-:W-:Y:S02]  /*3410*/  USHF.L.U32 UR5, UR4, 0x7, URZ ;  /* 0x0000000704057899 */ /* 0x000fe400080006ff */
[----:B------:R-:W-:Y:S02]  /*3420*/  ULOP3.LUT UR14, UR4, 0xffe, URZ, 0xc0, !UPT ;  /* 0x00000ffe040e7892 */ /* 0x000fe4000f8ec0ff */
[----:B------:R-:W-:Y:S02]  /*3430*/  ULOP3.LUT UR4, UR5, 0xffffff00, URZ, 0xc0, !UPT ;  /* 0xffffff0005047892 */ /* 0x000fe4000f8ec0ff */
[----:B------:R-:W-:-:S02]  /*3440*/  UIADD3 UR14, UPT, UPT, -UR14, UR18, URZ ;  /* 0x000000120e0e7290 */ /* 0x000fc4000fffe1ff */
[----:B------:R-:W-:Y:S01]  /*3450*/  UIADD3 UR4, UPT, UPT, UR24, UR4, URZ ;  /* 0x0000000418047290 */ /* 0x000fe2000fffe0ff */
[----:B------:R-:W-:Y:S01]  /*3460*/  UMOV UR12, UR23 ;  /* 0x00000017000c7c82 */ /* 0x000fe20008000000 */
[----:B------:R-:W-:Y:S02]  /*3470*/  UMOV UR11, UR22 ;  /* 0x00000016000b7c82 */ /* 0x000fe40008000000 */
[----:B------:R-:W-:Y:S01]  /*3480*/  ULEA UR14, UR14, UR4, 0x14 ;  /* 0x000000040e0e7291 */ /* 0x000fe2000f8ea0ff */
[----:B------:R-:W-:-:S11]  /*3490*/  UMOV UR5, UR10 ;  /* 0x0000000a00057c82 */ /* 0x000fd60008000000 */
.L_x_64:
[----:B------:R-:W-:Y:S02]  /*34a0*/  UIADD3 UR12, UPT, UPT, UR12, 0x1, URZ ;  /* 0x000000010c0c7890 */ /* 0x000fe4000fffe0ff */
[----:B--2---:R-:W-:Y:S02]  /*34b0*/  ULEA UR6, UR5, UR13, 0x3 ;  /* 0x0000000d05067291 */ /* 0x004fe4000f8e18ff */
[----:B------:R-:W-:Y:S01]  /*34c0*/  UISETP.NE.AND UP3, UPT, UR12, URZ, UPT ;  /* 0x000000ff0c00728c */ /* 0x000fe2000bf65270 */
[----:B---3--:R-:W-:Y:S10]  /*34d0*/  @P2 BRA `(.L_x_62) ;  /* 0x00000000000c2947 */ /* 0x008ff40003800000 */
[----:B-1----:R-:W-:Y:S04]  /*34e0*/  SHF.L.U32 R2, R8, 0x1f, RZ ;  /* 0x0000001f08027819 */ /* 0x002fe800000006ff */
[----:B------:R-:W1:Y:S02]  /*34f0*/  SYNCS.PHASECHK.TRANS64.TRYWAIT P0, [UR6], R2 ;  /* 0x00000002ff0075a7 */ /* 0x000e640008001106 */
[----:B-1----:R-:W-:Y:S05]  /*3500*/  @!P0 BRA `(.L_x_63) ;  /* 0x0000006400408947 */ /* 0x002fea0003800000 */
.L_x_62:
[----:B------:R-:W-:Y:S01]  /*3510*/  UISETP.NE.AND UP0, UPT, UR11, 0x1, UPT ;  /* 0x000000010b00788c */ /* 0x000fe2000bf05270 */
[----:B------:R-:W-:Y:S01]  /*3520*/  PLOP3.LUT P2, PT, PT, PT, PT, 0x80, 0x8 ;  /* 0x000000000008781c */ /* 0x000fe20003f4f070 */
[----:B------:R-:W-:Y:S02]  /*3530*/  UIADD3 UR4, UPT, UPT, UR5, 0x1, URZ ;  /* 0x0000000105047890 */ /* 0x000fe4000fffe0ff */
[----:B------:R-:W-:Y:S02]  /*3540*/  ULEA UR8, UR5, UR17, 0x9 ;  /* 0x0000001105087291 */ /* 0x000fe4000f8e48ff */
[----:B------:R-:W-:Y:S01]  /*3550*/  UISETP.NE.AND UP1, UPT, UR4, 0x3, UPT ;  /* 0x000000030400788c */ /* 0x000fe2000bf25270 */
[----:B------:R-:W-:Y:S01]  /*3560*/  PLOP3.LUT P0, PT, PT, PT, UP0, 0x80, 0x8 ;  /* 0x000000000008781c */ /* 0x000fe20003f0f008 */
[----:B------:R-:W-:Y:S02]  /*3570*/  UIADD3 UR11, UPT, UPT, UR11, -0x1, URZ ;  /* 0xffffffff0b0b7890 */ /* 0x000fe4000fffe0ff */
[----:B------:R-:W-:Y:S02]  /*3580*/  USEL UR7, URZ, 0x1, UP1 ;  /* 0x00000001ff077887 */ /* 0x000fe40008800000 */
[----:B------:R-:W-:Y:S01]  /*3590*/  USEL UR10, UR4, URZ, UP1 ;  /* 0x000000ff040a7287 */ /* 0x000fe20008800000 */
[----:B------:R-:W-:Y:S03]  /*35a0*/  UMOV UR9, 0xc0004010 ;  /* 0xc000401000097882 */ /* 0x000fe60000000000 */
[----:B------:R-:W-:Y:S01]  /*35b0*/  @UP0 ULEA UR4, UR10, UR13, 0x3 ;  /* 0x0000000d0a040291 */ /* 0x000fe2000f8e18ff */
[----:B------:R-:W-:Y:S01]  /*35c0*/  LOP3.LUT R8, R8, UR7, RZ, 0x3c, !PT ;  /* 0x0000000708087c12 */ /* 0x000fe2000f8e3cff */
[----:B------:R-:W-:Y:S03]  /*35d0*/  UMOV UR7, 0xc0004010 ;  /* 0xc000401000077882 */ /* 0x000fe60000000000 */
[----:B-1----:R-:W-:Y:S04]  /*35e0*/  @P0 SHF.L.U32 R0, R8, 0x1f, RZ ;  /* 0x0000001f08000819 */ /* 0x002fe800000006ff */
[----:B------:R2:W3:Y:S01]  /*35f0*/  @P0 SYNCS.PHASECHK.TRANS64.TRYWAIT P2, [UR4], R0 ;  /* 0x00000000ff0005a7 */ /* 0x0004e20008041104 */
[----:B------:R-:W-:Y:S02]  /*3600*/  UIADD3 UR4, UPT, UPT, UR6, 0x18, URZ ;  /* 0x0000001806047890 */ /* 0x000fe4000fffe0ff */
[----:B------:R-:W-:Y:S03]  /*3610*/  ULEA UR6, UR5, UR16, 0x7 ;  /* 0x0000001005067291 */ /* 0x000fe6000f8e38ff */
[----:B------:R-:W-:Y:S06]  /*3620*/  UMOV UR5, UR10 ;  /* 0x0000000a00057c82 */ /* 0x000fec0008000000 */
[----:B------:R2:W-:Y:S01]  /*3630*/  UTCIMMA gdesc[UR6], gdesc[UR8], tmem[UR14], tmem[UR20], idesc[UR21], UP2 ;  /* 0x00ff1408060075ea */ /* 0x0005e2000900010e */
[----:B------:R-:W-:Y:S01]  /*3640*/  UPLOP3.LUT UP2, UPT, UPT, UPT, UPT, 0x80, 0x8 ;  /* 0x000000000008789c */ /* 0x000fe20003f4f070 */
[----:B------:R2:W-:Y:S01]  /*3650*/  UTCBAR.MULTICAST [UR4], URZ, UR15 ;  /* 0x000000ff040073e9 */ /* 0x0005e2000800080f */
[----:B------:R-:W-:Y:S09]  /*3660*/  BRA.U UP3, `(.L_x_64) ;  /* 0xfffffffd038c7547 */ /* 0x000ff2000b83ffff */
.L_x_61:
[----:B--2---:R-:W-:Y:S01]  /*3670*/  UIADD3 UR4, UPT, UPT, UR18, 0x1, URZ ;  /* 0x0000000112047890 */ /* 0x004fe2000fffe0ff */
[C---:B------:R-:W-:Y:S01]  /*3680*/  ISETP.NE.AND P0, PT, R10.reuse, 0x2, PT ;  /* 0x000000020a00780c */ /* 0x040fe20003f05270 */
[----:B------:R-:W-:Y:S02]  /*3690*/  UIADD3 UR5, UPT, UPT, UR19, 0xa0, URZ ;  /* 0x000000a013057890 */ /* 0x000fe4000fffe0ff */
[----:B------:R-:W-:Y:S01]  /*36a0*/  UISETP.NE.AND UP0, UPT, UR4, 0x4, UPT ;  /* 0x000000040400788c */ /* 0x000fe2000bf05270 */
[----:B-1----:R-:W-:Y:S02]  /*36b0*/  SEL R0, RZ, 0x1, P0 ;  /* 0x00000001ff007807 */ /* 0x002fe40000000000 */
[----:B------:R-:W-:Y:S01]  /*36c0*/  SEL R10, R10, RZ, P0 ;  /* 0x000000ff0a0a7207 */ /* 0x000fe20000000000 */
[----:B------:R-:W-:Y:S01]  /*36d0*/  USEL UR6, URZ, 0x1, UP0 ;  /* 0x00000001ff067887 */ /* 0x000fe20008000000 */
[----:B------:R-:W-:Y:S01]  /*36e0*/  LOP3.LUT R9, R9, R0, RZ, 0x3c, !PT ;  /* 0x0000000009097212 */ /* 0x000fe200078e3cff */
[----:B------:R-:W-:Y:S01]  /*36f0*/  USEL UR18, UR4, URZ, UP0 ;  /* 0x000000ff04127287 */ /* 0x000fe20008000000 */
[----:B------:R1:W-:Y:S03]  /*3700*/  UTCBAR [UR5], URZ ;  /* 0x000000ff050073e9 */ /* 0x0003e600080000ff */
[----:B------:R-:W-:Y:S01]  /*3710*/  LOP3.LUT R11, R11, UR6, RZ, 0x3c, !PT ;  /* 0x000000060b0b7c12 */ /* 0x000fe2000f8e3cff */
[----:B------:R-:W-:Y:S07]  /*3720*/  @P1 BRA `(.L_x_65) ;  /* 0xfffffff800c41947 */ /* 0x000fee000383ffff */
[----:B------:R-:W2:Y:S01]  /*3730*/  S2UR UR8, SR_CgaCtaId ;  /* 0x00000000000879c3 */ /* 0x000ea20000008800 */
[----:B------:R-:W-:Y:S01]  /*3740*/  ELECT P0, URZ, PT ;  /* 0x0000000000ff782f */ /* 0x000fe20003800000 */
[----:B------:R-:W-:Y:S01]  /*3750*/  IMAD.MOV.U32 R0, RZ, RZ, 0x1 ;  /* 0x00000001ff007424 */ /* 0x000fe200078e00ff */
[----:B------:R-:W-:Y:S01]  /*3760*/  UIADD3 UR13, UPT, UPT, UR13, 0xc0, URZ ;  /* 0x000000c00d0d7890 */ /* 0x000fe2000fffe0ff */
[----:B------:R-:W-:Y:S01]  /*3770*/  SHF.L.U32 R2, R11, 0x1f, RZ ;  /* 0x0000001f0b027819 */ /* 0x000fe200000006ff */
[----:B------:R-:W-:-:S03]  /*3780*/  UMOV UR4, 0x40 ;  /* 0x0000004000047882 */ /* 0x000fc60000000000 */
[----:B------:R-:W-:Y:S01]  /*3790*/  UVIRTCOUNT.DEALLOC.SMPOOL 0x80 ;  /* 0x000000800000784c */ /* 0x000fe20000000000 */
[----:B--2---:R-:W-:Y:S02]  /*37a0*/  ULEA UR8, UR8, UR4, 0x18 ;  /* 0x0000000408087291 */ /* 0x004fe4000f8ec0ff */
[----:B------:R-:W-:-:S07]  /*37b0*/  ULEA UR4, UR18, UR13, 0x3 ;  /* 0x0000000d12047291 */ /* 0x000fce000f8e18ff */
[----:B------:R2:W-:Y:S02]  /*37c0*/  @P0 STS.U8 [UR8+0x1c], R0 ;  /* 0x00001c00ff000988 */ /* 0x0005e40008000008 */
[----:B------:R-:W4:Y:S02]  /*37d0*/  SYNCS.PHASECHK.TRANS64.TRYWAIT P0, [UR4], R2 ;  /* 0x00000002ff0075a7 */ /* 0x000f240008001104 */
[----:B--2-4-:R-:W-:Y:S05]  /*37e0*/  @!P0 BRA `(.L_x_66) ;  /* 0x0000006000a08947 */ /* 0x014fea0003800000 */
.L_x_149:
[----:B------:R-:W-:-:S04]  /*37f0*/  UIADD3 UR4, UPT, UPT, UR18, 0x1, URZ ;  /* 0x0000000112047890 */ /* 0x000fc8000fffe0ff */
[----:B------:R-:W-:-:S04]  /*3800*/  UISETP.NE.AND UP0, UPT, UR4, 0x4, UPT ;  /* 0x000000040400788c */ /* 0x000fc8000bf05270 */
[----:B------:R-:W-:Y:S02]  /*3810*/  USEL UR6, URZ, 0x1, UP0 ;  /* 0x00000001ff067887 */ /* 0x000fe40008000000 */
[----:B------:R-:W-:-:S04]  /*3820*/  USEL UR4, UR4, URZ, UP0 ;  /* 0x000000ff04047287 */ /* 0x000fc80008000000 */
[----:B-1----:R-:W-:Y:S01]  /*3830*/  ULEA UR5, UR4, UR13, 0x3 ;  /* 0x0000000d04057291 */ /* 0x002fe2000f8e18ff */
[----:B--2---:R-:W-:-:S04]  /*3840*/  LOP3.LUT R2, R11, UR6, RZ, 0x3c, !PT ;  /* 0x000000060b027c12 */ /* 0x004fc8000f8e3cff */
[----:B------:R-:W-:-:S04]  /*3850*/  SHF.L.U32 R3, R2, 0x1f, RZ ;  /* 0x0000001f02037819 */ /* 0x000fc800000006ff */
[----:B------:R-:W1:Y:S02]  /*3860*/  SYNCS.PHASECHK.TRANS64.TRYWAIT P0, [UR5], R3 ;  /* 0x00000003ff0075a7 */ /* 0x000e640008001105 */
[----:B-1----:R-:W-:Y:S05]  /*3870*/  @!P0 BRA `(.L_x_67) ;  /* 0x0000006000948947 */ /* 0x002fea0003800000 */
.L_x_151:
        /* <DEDUP_REMOVED lines=9> */
.L_x_153:
[----:B------:R-:W-:-:S04]  /*3910*/  UIADD3 UR4, UPT, UPT, UR4, 0x1, URZ ;  /* 0x0000000104047890 */ /* 0x000fc8000fffe0ff */
[----:B------:R-:W-:-:S04]  /*3920*/  UISETP.NE.AND UP0, UPT, UR4, 0x4, UPT ;  /* 0x000000040400788c */ /* 0x000fc8000bf05270 */
[----:B------:R-:W-:Y:S02]  /*3930*/  USEL UR5, URZ, 0x1, UP0 ;  /* 0x00000001ff057887 */ /* 0x000fe40008000000 */
[----:B------:R-:W-:-:S04]  /*3940*/  USEL UR4, UR4, URZ, UP0 ;  /* 0x000000ff04047287 */ /* 0x000fc80008000000 */
[----:B------:R-:W-:Y:S01]  /*3950*/  ULEA UR4, UR4, UR13, 0x3 ;  /* 0x0000000d04047291 */ /* 0x000fe2000f8e18ff */
[----:B------:R-:W-:-:S04]  /*3960*/  LOP3.LUT R2, R2, UR5, RZ, 0x3c, !PT ;  /* 0x0000000502027c12 */ /* 0x000fc8000f8e3cff */
[----:B------:R-:W-:-:S04]  /*3970*/  SHF.L.U32 R2, R2, 0x1f, RZ ;  /* 0x0000001f02027819 */ /* 0x000fc800000006ff */
[----:B------:R-:W2:Y:S02]  /*3980*/  SYNCS.PHASECHK.TRANS64.TRYWAIT P0, [UR4], R2 ;  /* 0x00000002ff0075a7 */ /* 0x000ea40008001104 */
[----:B--2---:R-:W-:Y:S05]  /*3990*/  @!P0 BRA `(.L_x_69) ;  /* 0x00000060007c8947 */ /* 0x004fea0003800000 */
.L_x_155:
[----:B------:R-:W-:Y:S01]  /*39a0*/  NOP ;  /* 0x0000000000007918 */ /* 0x000fe20000000000 */
[----:B-1----:R-:W1:Y:S01]  /*39b0*/  LDS R0, [UR8+0x14] ;  /* 0x00001408ff007984 */ /* 0x002e620008000800 */
[----:B------:R-:W-:Y:S01]  /*39c0*/  ULOP3.LUT UR4, UR24, 0xffff, URZ, 0xc0, !UPT ;  /* 0x0000ffff18047892 */ /* 0x000fe2000f8ec0ff */
[----:B------:R-:W-:Y:S01]  /*39d0*/  UMOV UR5, 0xffff ;  /* 0x0000ffff00057882 */ /* 0x000fe20000000000 */
[----:B------:R-:W-:Y:S02]  /*39e0*/  UMOV UR6, 0x1 ;  /* 0x0000000100067882 */ /* 0x000fe40000000000 */
[----:B------:R-:W-:-:S04]  /*39f0*/  USHF.R.U32.HI UR4, URZ, 0x5, UR4 ;  /* 0x00000005ff047899 */ /* 0x000fc80008011604 */
[----:B------:R-:W-:Y:S02]  /*3a00*/  USHF.L.U32 UR5, UR5, UR4, URZ ;  /* 0x0000000405057299 */ /* 0x000fe400080006ff */
[----:B------:R-:W-:-:S04]  /*3a10*/  USHF.L.U32 UR4, UR6, UR4, URZ ;  /* 0x0000000406047299 */ /* 0x000fc800080006ff */
[----:B-1----:R-:W-:-:S04]  /*3a20*/  LOP3.LUT R0, R0, UR5, RZ, 0xc0, !PT ;  /* 0x0000000500007c12 */ /* 0x002fc8000f8ec0ff */
[----:B------:R-:W-:-:S13]  /*3a30*/  ISETP.NE.AND P0, PT, R0, UR5, PT ;  /* 0x0000000500007c0c */ /* 0x000fda000bf05270 */
[----:B------:R-:W-:Y:S05]  /*3a40*/  @P0 BRA `(.L_x_70) ;  /* 0x0000000000580947 */ /* 0x000fea0003800000 */
[----:B------:R-:W1:Y:S02]  /*3a50*/  LDS R0, [UR8+0x18] ;  /* 0x00001808ff007984 */ /* 0x000e640008000800 */
[----:B-1----:R-:W-:-:S04]  /*3a60*/  LOP3.LUT R0, R0, UR4, RZ, 0xc0, !PT ;  /* 0x0000000400007c12 */ /* 0x002fc8000f8ec0ff */
[----:B------:R-:W-:-:S13]  /*3a70*/  ISETP.NE.AND P0, PT, R0, UR4, PT ;  /* 0x0000000400007c0c */ /* 0x000fda000bf05270 */
[----:B------:R-:W-:Y:S05]  /*3a80*/  @P0 BRA `(.L_x_71) ;  /* 0x00000000003c0947 */ /* 0x000fea0003800000 */
[----:B------:R-:W1:Y:S01]  /*3a90*/  S2R R2, SR_LANEID ;  /* 0x0000000000027919 */ /* 0x000e620000000000 */
[----:B------:R-:W-:-:S06]  /*3aa0*/  ULOP3.LUT UR5, URZ, UR5, URZ, 0x33, !UPT ;  /* 0x00000005ff057292 */ /* 0x000fcc000f8e33ff */
[----:B------:R-:W-:-:S04]  /*3ab0*/  IMAD.U32 R0, RZ, RZ, UR5 ;  /* 0x00000005ff007e24 */ /* 0x000fc8000f8e00ff */
[----:B------:R2:W4:Y:S02]  /*3ac0*/  REDUX UR7, R0 ;  /* 0x00000000000773c4 */ /* 0x0005240000000000 */
[----:B------:R1:W-:Y:S01]  /*3ad0*/  UTCATOMSWS.AND URZ, UR5 ;  /* 0x0000000500ff79e3 */ /* 0x0003e20008000000 */
[----:B--2---:R-:W-:Y:S01]  /*3ae0*/  LOP3.LUT R0, RZ, UR4, RZ, 0x33, !PT ;  /* 0x00000004ff007c12 */ /* 0x004fe2000f8e33ff */
[----:B------:R-:W-:Y:S02]  /*3af0*/  VOTEU.ANY UR4, UPT, PT ;  /* 0x0000000000047886 */ /* 0x000fe400038e0100 */
[----:B------:R-:W-:Y:S02]  /*3b00*/  UFLO.U32 UR4, UR4 ;  /* 0x00000004000472bd */ /* 0x000fe400080e0000 */
[----:B------:R-:W2:Y:S04]  /*3b10*/  REDUX UR6, R0 ;  /* 0x00000000000673c4 */ /* 0x000ea80000000000 */
[----:B-1----:R-:W-:-:S02]  /*3b20*/  ISETP.EQ.U32.AND P0, PT, R2, UR4, PT ;  /* 0x0000000402007c0c */ /* 0x002fc4000bf02070 */
[----:B----4-:R-:W-:-:S11]  /*3b30*/  MOV R2, UR7 ;  /* 0x0000000700027c02 */ /* 0x010fd60008000f00 */
[----:B------:R1:W-:Y:S01]  /*3b40*/  @P0 ATOMS.AND RZ, [UR8+0x14], R2 ;  /* 0x00001402ffff098c */ /* 0x0003e2000a800008 */
[----:B--2---:R-:W-:-:S05]  /*3b50*/  IMAD.U32 R0, RZ, RZ, UR6 ;  /* 0x00000006ff007e24 */ /* 0x004fca000f8e00ff */
[----:B------:R1:W-:Y:S01]  /*3b60*/  @P0 ATOMS.AND RZ, [UR8+0x18], R0 ;  /* 0x00001800ffff098c */ /* 0x0003e2000a800008 */
[----:B------:R-:W-:Y:S05]  /*3b70*/  BRA `(.L_x_72) ;  /* 0x0000000000147947 */ /* 0x000fea0003800000 */
.L_x_71:
[----:B------:R-:W-:Y:S02]  /*3b80*/  MOV R2, 0x3ba0 ;  /* 0x00003ba000027802 */ /* 0x000fe40000000f00 */
[----:B---3-5:R-:W-:Y:S05]  /*3b90*/  CALL.REL.NOINC `($__internal_0_$__cuda_sm10x_tcgen05_guardrail_trap_col_being_dealloced_not_returned_by_alloc) ;  /* 0x0000006400607944 */ /* 0x028fea0003c00000 */
[----:B------:R-:W-:Y:S05]  /*3ba0*/  BRA `(.L_x_72) ;  /* 0x0000000000087947 */ /* 0x000fea0003800000 */
.L_x_70:
[----:B------:R-:W-:Y:S02]  /*3bb0*/  MOV R2, 0x3bd0 ;  /* 0x00003bd000027802 */ /* 0x000fe40000000f00 */
[----:B---3-5:R-:W-:Y:S05]  /*3bc0*/  CALL.REL.NOINC `($__internal_2_$__cuda_sm10x_tcgen05_guardrail_trap_unallocated_columns_being_dealloced) ;  /* 0x00000064006c7944 */ /* 0x028fea0003c00000 */
.L_x_72:
[----:B------:R-:W-:Y:S01]  /*3bd0*/  NOP ;  /* 0x0000000000007918 */ /* 0x000fe20000000000 */
[----:B------:R-:W-:Y:S05]  /*3be0*/  EXIT ;  /* 0x000000000000794d */ /* 0x000fea0003800000 */
.L_x_54:
[----:B------:R-:W-:-:S09]  /*3bf0*/  UISETP.NE.OR UP0, UPT, UR18, 0x3, !UP3 ;  /* 0x000000031200788c */ /* 0x000fd2000df05670 */
[----:B------:R-:W-:Y:S05]  /*3c00*/  BRA.U UP0, `(.L_x_73) ;  /* 0x0000001100847547 */ /* 0x000fea000b800000 */
[----:B------:R-:W2:Y:S01]  /*3c10*/  LDCU.64 UR4, c[0x0][0x888] ;  /* 0x00011100ff0477ac */ /* 0x000ea20008000a00 */
[----:B------:R-:W3:Y:S01]  /*3c20*/  LDC.64 R12, c[0x0][0x348] ;  /* 0x0000d200ff0c7b82 */ /* 0x000ee20000000a00 */
[----:B------:R-:W-:Y:S02]  /*3c30*/  HFMA2 R9, -RZ, RZ, 0, 0 ;  /* 0x00000000ff097431 */ /* 0x000fe400000001ff */
[----:B------:R-:W-:Y:S01]  /*3c40*/  IMAD.MOV.U32 R11, RZ, RZ, 0x1 ;  /* 0x00000001ff0b7424 */ /* 0x000fe200078e00ff */
[----:B------:R-:W4:Y:S01]  /*3c50*/  LDCU UR40, c[0x0][0x370] ;  /* 0x00006e00ff2877ac */ /* 0x000f220008000800 */
[----:B------:R-:W-:Y:S01]  /*3c60*/  IMAD.MOV.U32 R10, RZ, RZ, RZ ;  /* 0x000000ffff0a7224 */ /* 0x000fe200078e00ff */
[----:B------:R-:W-:Y:S01]  /*3c70*/  MOV R3, 0x1000 ;  /* 0x0000100000037802 */ /* 0x000fe20000000f00 */
[----:B------:R-:W4:Y:S01]  /*3c80*/  LDCU.128 UR48, c[0x0][0xb10] ;  /* 0x00016200ff3077ac */ /* 0x000f220008000c00 */
[----:B------:R-:W1:Y:S01]  /*3c90*/  LDCU UR37, c[0x0][0x374] ;  /* 0x00006e80ff2577ac */ /* 0x000e620008000800 */
[----:B------:R-:W1:Y:S01]  /*3ca0*/  LDCU.64 UR38, c[0x0][0x890] ;  /* 0x00011200ff2677ac */ /* 0x000e620008000a00 */
[----:B------:R-:W1:Y:S01]  /*3cb0*/  LDCU UR15, c[0x0][0xb0c] ;  /* 0x00016180ff0f77ac */ /* 0x000e620008000800 */
[----:B--2---:R-:W-:Y:S01]  /*3cc0*/  UISETP.NE.U32.AND UP0, UPT, UR4, URZ, UPT ;  /* 0x000000ff0400728c */ /* 0x004fe2000bf05070 */
[----:B------:R-:W2:Y:S01]  /*3cd0*/  LDCU UR47, c[0x0][0xb20] ;  /* 0x00016400ff2f77ac */ /* 0x000ea20008000800 */
[----:B------:R-:W2:Y:S01]  /*3ce0*/  LDCU UR4, c[0x0][0xb30] ;  /* 0x00016600ff0477ac */ /* 0x000ea20008000800 */
[----:B------:R-:W-:Y:S01]  /*3cf0*/  UMOV UR21, 0x400 ;  /* 0x0000040000157882 */ /* 0x000fe20000000000 */
[----:B----4-:R-:W-:-:S02]  /*3d00*/  UIMAD.WIDE.U32 UR6, UR40, UR48, URZ ;  /* 0x00000030280672a5 */ /* 0x010fc4000f8e00ff */
[----:B-1----:R-:W-:Y:S02]  /*3d10*/  UIMAD.WIDE.U32 UR8, UR37, UR51, URZ ;  /* 0x00000033250872a5 */ /* 0x002fe4000f8e00ff */
[----:B------:R-:W-:Y:S02]  /*3d20*/  ULEA UR21, UR45, UR21, 0x18 ;  /* 0x000000152d157291 */ /* 0x000fe4000f8ec0ff */
[----:B------:R-:W-:Y:S02]  /*3d30*/  USEL UR41, URZ, 0x1, UP6 ;  /* 0x00000001ff297887 */ /* 0x000fe4000b000000 */
[----:B------:R-:W-:Y:S02]  /*3d40*/  UISETP.NE.U32.AND UP6, UPT, UR38, URZ, UPT ;  /* 0x000000ff2600728c */ /* 0x000fe4000bfc5070 */
[----:B------:R-:W-:Y:S02]  /*3d50*/  UIADD3 UR43, UPT, UPT, UR21, 0x48, URZ ;  /* 0x00000048152b7890 */ /* 0x000fe4000fffe0ff */
[----:B------:R-:W-:-:S02]  /*3d60*/  UISETP.NE.AND.EX UP5, UPT, UR5, URZ, UPT, UP0 ;  /* 0x000000ff0500728c */ /* 0x000fc4000bfa5300 */
[----:B------:R-:W-:Y:S01]  /*3d70*/  UISETP.NE.AND UP0, UPT, UR42, 0x1, UPT ;  /* 0x000000012a00788c */ /* 0x000fe2000bf05270 */
[----:B------:R-:W-:Y:S01]  /*3d80*/  UMOV UR6, UR7 ;  /* 0x0000000700067c82 */ /* 0x000fe20008000000 */
[----:B------:R-:W-:Y:S01]  /*3d90*/  UMOV UR44, UR9 ;  /* 0x00000009002c7c82 */ /* 0x000fe20008000000 */
[----:B------:R-:W-:Y:S02]  /*3da0*/  UISETP.NE.AND UP0, UPT, UR15, 0x1, UPT ;  /* 0x000000010f00788c */ /* 0x000fe4000bf05270 */
[----:B------:R-:W-:Y:S02]  /*3db0*/  UPLOP3.LUT UP4, UPT, UPT, UPT, UPT, 0x40, 0x4 ;  /* 0x000000000004789c */ /* 0x000fe40003f8e870 */
[----:B------:R-:W-:Y:S01]  /*3dc0*/  UISETP.GE.AND UP2, UPT, UR42, 0x1, UPT ;  /* 0x000000012a00788c */ /* 0x000fe2000bf46270 */
[----:B------:R-:W1:Y:S01]  /*3dd0*/  LDCU.64 UR22, c[0x0][0xb28] ;  /* 0x00016500ff1677ac */ /* 0x000e620008000a00 */
[----:B------:R-:W-:Y:S02]  /*3de0*/  UISETP.NE.AND.EX UP6, UPT, UR39, URZ, UPT, UP6 ;  /* 0x000000ff2700728c */ /* 0x000fe4000bfc5360 */
[----:B------:R-:W-:-:S02]  /*3df0*/  UIADD3 UR33, UPT, UPT, UR21, 0x30, URZ ;  /* 0x0000003015217890 */ /* 0x000fc4000fffe0ff */
[----:B------:R-:W-:Y:S02]  /*3e00*/  UIADD3 UR25, UPT, UPT, UR21, 0x38, URZ ;  /* 0x0000003815197890 */ /* 0x000fe4000fffe0ff */
[----:B------:R-:W-:Y:S02]  /*3e10*/  UIADD3 UR17, UPT, UPT, UR21, 0x40, URZ ;  /* 0x0000004015117890 */ /* 0x000fe4000fffe0ff */
[----:B------:R-:W-:Y:S02]  /*3e20*/  UPRMT UR43, UR45, 0x654, UR43 ;  /* 0x000006542d2b7896 */ /* 0x000fe4000800002b */
[----:B------:R-:W-:Y:S02]  /*3e30*/  USHF.R.U32.HI UR46, URZ, UR49, UR6 ;  /* 0x00000031ff2e7299 */ /* 0x000fe40008011606 */
[----:B--2---:R-:W-:Y:S02]  /*3e40*/  USHF.R.U32.HI UR44, URZ, UR47, UR44 ;  /* 0x0000002fff2c7299 */ /* 0x004fe4000801162c */
[----:B------:R-:W-:-:S02]  /*3e50*/  UISETP.NE.AND UP0, UPT, UR50, 0x1, UPT ;  /* 0x000000013200788c */ /* 0x000fc4000bf05270 */
[----:B---3--:R-:W-:-:S11]  /*3e60*/  UISETP.NE.AND UP3, UPT, UR4, 0x1, UPT ;  /* 0x000000010400788c */ /* 0x008fd6000bf65270 */
.L_x_84:
[C---:B------:R-:W-:Y:S02]  /*3e70*/  LEA R8, R10.reuse, UR21, 0x3 ;  /* 0x000000150a087c11 */ /* 0x040fe4000f8e18ff */
[----:B------:R-:W-:Y:S02]  /*3e80*/  SHF.L.U32 R0, R9, 0x1f, RZ ;  /* 0x0000001f09007819 */ /* 0x000fe400000006ff */
[----:B------:R-:W-:Y:S02]  /*3e90*/  LEA R4, R10, UR21, 0x4 ;  /* 0x000000150a047c11 */ /* 0x000fe4000f8e20ff */
[----:B--2---:R-:W2:Y:S02]  /*3ea0*/  SYNCS.PHASECHK.TRANS64.TRYWAIT P0, [R8+URZ+0x80], R0 ;  /* 0x00008000080075a7 */ /* 0x004ea400080011ff */
[----:B--2---:R-:W-:Y:S05]  /*3eb0*/  @!P0 BRA `(.L_x_74) ;  /* 0x0000005c004c8947 */ /* 0x004fea0003800000 */
.L_x_156:
[----:B------:R-:W3:Y:S01]  /*3ec0*/  LDS.128 R4, [R4+0x110] ;  /* 0x0001100004047984 */ /* 0x000ee20000000c00 */
[----:B------:R-:W-:Y:S01]  /*3ed0*/  UISETP.GE.AND UP0, UPT, UR42, 0x1, UPT ;  /* 0x000000012a00788c */ /* 0x000fe2000bf06270 */
[----:B------:R-:W-:Y:S01]  /*3ee0*/  @!PT LDS RZ, [RZ] ;  /* 0x00000000fffff984 */ /* 0x000fe20000000800 */
[----:B------:R-:W-:Y:S01]  /*3ef0*/  @!PT LDS RZ, [RZ] ;  /* 0x00000000fffff984 */ /* 0x000fe20000000800 */
[----:B------:R-:W-:Y:S01]  /*3f00*/  @!PT LDS RZ, [RZ] ;  /* 0x00000000fffff984 */ /* 0x000fe20000000800 */
[----:B------:R-:W-:Y:S01]  /*3f10*/  @!PT LDS RZ, [RZ] ;  /* 0x00000000fffff984 */ /* 0x000fe20000000800 */
[----:B------:R4:W-:Y:S06]  /*3f20*/  MEMBAR.ALL.CTA ;  /* 0x0000000000007992 */ /* 0x0009ec0000008000 */
[----:B----4-:R-:W4:Y:S01]  /*3f30*/  FENCE.VIEW.ASYNC.S ;  /* 0x00000000000073c6 */ /* 0x010f220000000000 */
[----:B---3--:R-:W-:Y:S11]  /*3f40*/  LOP3.LUT P0, RZ, R6, 0x1, RZ, 0xc0, !PT ;  /* 0x0000000106ff7812 */ /* 0x008ff6000780c0ff */
[----:B------:R-:W-:Y:S02]  /*3f50*/  @!UPT UIADD3 URZ, UPT, UPT, URZ, URZ, URZ ;  /* 0x000000fffffff290 */ /* 0x000fe4000fffe0ff */
[----:B----4-:R-:W-:Y:S01]  /*3f60*/  VOTEU.ANY UP2, P0 ;  /* 0x0000000000ff7886 */ /* 0x010fe20000040100 */
[----:B------:R-:W-:Y:S11]  /*3f70*/  PLOP3.LUT P0, PT, PT, PT, UP2, 0x80, 0x8 ;  /* 0x000000000008781c */ /* 0x000ff60003f0f028 */
[----:B------:R-:W-:Y:S02]  /*3f80*/  @!UPT UIADD3 URZ, UPT, UPT, URZ, URZ, URZ ;  /* 0x000000fffffff290 */ /* 0x000fe4000fffe0ff */
[----:B--2---:R-:W-:Y:S02]  /*3f90*/  @P0 SHF.R.U32.HI R0, RZ, 0x10, R5 ;  /* 0x00000010ff000819 */ /* 0x004fe40000011605 */
[----:B------:R-:W-:Y:S02]  /*3fa0*/  @P0 MOV R2, R4 ;  /* 0x0000000400020202 */ /* 0x000fe40000000f00 */
[----:B------:R-:W-:Y:S01]  /*3fb0*/  @P0 R2UR UR4, R0 ;  /* 0x00000000000402ca */ /* 0x000fe200000e0000 */
[----:B------:R-:W-:Y:S01]  /*3fc0*/  VIADD R0, R8, 0x90 ;  /* 0x0000009008007836 */ /* 0x000fe20000000000 */
[----:B------:R-:W-:Y:S02]  /*3fd0*/  @P0 LOP3.LUT R4, R5, 0xffff, RZ, 0xc0, !PT ;  /* 0x0000ffff05040812 */ /* 0x000fe400078ec0ff */
[----:B------:R-:W-:Y:S02]  /*3fe0*/  @P0 R2UR UR6, R2 ;  /* 0x00000000020602ca */ /* 0x000fe400000e0000 */
[----:B------:R-:W-:Y:S02]  /*3ff0*/  PRMT R0, RZ, 0x654, R0 ;  /* 0x00000654ff007816 */ /* 0x000fe40000000000 */
[----:B------:R-:W-:Y:S02]  /*4000*/  @P0 R2UR UR5, R4 ;  /* 0x00000000040502ca */ /* 0x000fe400000e0000 */
[----:B------:R2:W-:Y:S03]  /*4010*/  SYNCS.ARRIVE.TRANS64.RED.A1T0 RZ, [R0+URZ], RZ ;  /* 0x000000ff00ff79a7 */ /* 0x0005e600081004ff */
[----:B------:R-:W-:Y:S04]  /*4020*/  @UP2 UMOV UR29, UR4 ;  /* 0x00000004001d2c82 */ /* 0x000fe80008000000 */
[----:B------:R-:W-:Y:S04]  /*4030*/  @UP2 UMOV UR14, UR6 ;  /* 0x00000006000e2c82 */ /* 0x000fe80008000000 */
[----:B------:R-:W-:Y:S01]  /*4040*/  @UP2 UMOV UR13, UR5 ;  /* 0x00000005000d2c82 */ /* 0x000fe20008000000 */
[----:B------:R-:W-:Y:S05]  /*4050*/  BRA.U !UP0, `(.L_x_75) ;  /* 0x0000000108c07547 */ /* 0x000fea000b800000 */
[----:B------:R-:W-:Y:S02]  /*4060*/  UIMAD.WIDE.U32 UR18, UR13, UR51, URZ ;  /* 0x000000330d1272a5 */ /* 0x000fe4000f8e00ff */
[----:B------:R-:W-:Y:S02]  /*4070*/  UP2UR UR16, UPR, URZ, 0x4 ;  /* 0x00000004ff107883 */ /* 0x000fe40008000000 */
[----:B------:R-:W-:Y:S02]  /*4080*/  UISETP.NE.AND UP2, UPT, UR50, 0x1, UPT ;  /* 0x000000013200788c */ /* 0x000fe4000bf45270 */
[----:B------:R-:W-:Y:S02]  /*4090*/  UIMAD.WIDE.U32 UR26, UR14, UR48, URZ ;  /* 0x000000300e1a72a5 */ /* 0x000fe4000f8e00ff */
[----:B------:R-:W-:Y:S02]  /*40a0*/  USEL UR4, UR37, UR44, !UP2 ;  /* 0x0000002c25047287 */ /* 0x000fe4000d000000 */
[----:B------:R-:W-:Y:S02]  /*40b0*/  UISETP.NE.AND UP0, UPT, UR15, 0x1, UPT ;  /* 0x000000010f00788c */ /* 0x000fe4000bf05270 */
[----:B------:R-:W-:Y:S02]  /*40c0*/  UP2UR UR20, UPR, URZ, 0x2 ;  /* 0x00000002ff147883 */ /* 0x000fe40008000000 */
[----:B------:R-:W-:Y:S02]  /*40d0*/  UISETP.NE.AND UP1, UPT, UR42, 0x1, UPT ;  /* 0x000000012a00788c */ /* 0x000fe4000bf25270 */
[----:B-1----:R-:W-:Y:S02]  /*40e0*/  UIMAD.WIDE.U32 UR8, UR4, UR22, URZ ;  /* 0x00000016040872a5 */ /* 0x002fe4000f8e00ff */
[----:B------:R-:W-:Y:S01]  /*40f0*/  USEL UR7, UR40, UR46, !UP0 ;  /* 0x0000002e28077287 */ /* 0x000fe2000c000000 */
[----:B------:R-:W-:Y:S02]  /*4100*/  UMOV UR5, UR19 ;  /* 0x0000001300057c82 */ /* 0x000fe40008000000 */
[----:B------:R-:W-:Y:S02]  /*4110*/  USHF.R.U32.HI UR6, URZ, UR47, UR5 ;  /* 0x0000002fff067299 */ /* 0x000fe40008011605 */
[----:B------:R-:W-:Y:S02]  /*4120*/  UIMAD.WIDE.U32 UR10, UR7, UR22, URZ ;  /* 0x00000016070a72a5 */ /* 0x000fe4000f8e00ff */
[----:B------:R-:W-:Y:S02]  /*4130*/  USEL UR6, UR13, UR6, !UP2 ;  /* 0x000000060d067287 */ /* 0x000fe4000d000000 */
[----:B------:R-:W-:Y:S01]  /*4140*/  UISETP.NE.AND UP2, UPT, UR16, URZ, UPT ;  /* 0x000000ff1000728c */ /* 0x000fe2000bf45270 */
[----:B------:R-:W-:Y:S02]  /*4150*/  UMOV UR5, UR27 ;  /* 0x0000001b00057c82 */ /* 0x000fe40008000000 */
[----:B------:R-:W-:Y:S03]  /*4160*/  USHF.R.U32.HI UR12, URZ, UR49, UR5 ;  /* 0x00000031ff0c7299 */ /* 0x000fe60008011605 */
[----:B------:R-:W-:Y:S02]  /*4170*/  UMOV UR5, UR9 ;  /* 0x0000000900057c82 */ /* 0x000fe40008000000 */
[----:B------:R-:W-:Y:S03]  /*4180*/  @UP1 USHF.R.U32.HI UR4, URZ, UR23, UR5 ;  /* 0x00000017ff041299 */ /* 0x000fe60008011605 */
[----:B------:R-:W-:Y:S01]  /*4190*/  UMOV UR5, UR11 ;  /* 0x0000000b00057c82 */ /* 0x000fe20008000000 */
[----:B------:R-:W-:Y:S02]  /*41a0*/  UIMAD UR4, UR42, UR4, URZ ;  /* 0x000000042a0472a4 */ /* 0x000fe4000f8e02ff */
[----:B------:R-:W-:Y:S02]  /*41b0*/  @UP1 USHF.R.U32.HI UR7, URZ, UR23, UR5 ;  /* 0x00000017ff071299 */ /* 0x000fe40008011605 */
[----:B------:R-:W-:Y:S02]  /*41c0*/  USEL UR5, UR14, UR12, !UP0 ;  /* 0x0000000c0e057287 */ /* 0x000fe4000c000000 */
[----:B------:R-:W-:Y:S02]  /*41d0*/  UIMAD.WIDE.U32 UR10, UR6, UR22, URZ ;  /* 0x00000016060a72a5 */ /* 0x000fe4000f8e00ff */
[----:B------:R-:W-:Y:S02]  /*41e0*/  UIMAD UR8, UR42, UR7, URZ ;  /* 0x000000072a0872a4 */ /* 0x000fe4000f8e02ff */
[----:B------:R-:W-:Y:S03]  /*41f0*/  UISETP.GE.AND UP0, UPT, UR6, UR4, UPT ;  /* 0x000000040600728c */ /* 0x000fe6000bf06270 */
[----:B------:R-:W-:Y:S01]  /*4200*/  UMOV UR4, UR11 ;  /* 0x0000000b00047c82 */ /* 0x000fe20008000000 */
[----:B------:R-:W-:Y:S02]  /*4210*/  UISETP.GE.OR UP0, UPT, UR5, UR8, UP0 ;  /* 0x000000080500728c */ /* 0x000fe40008706670 */
[----:B------:R-:W-:Y:S02]  /*4220*/  USHF.R.U32.HI UR4, URZ, UR23, UR4 ;  /* 0x00000017ff047299 */ /* 0x000fe40008011604 */
[----:B------:R-:W-:Y:S02]  /*4230*/  UIMAD.WIDE.U32 UR8, UR5, UR22, URZ ;  /* 0x00000016050872a5 */ /* 0x000fe4000f8e00ff */
[----:B------:R-:W-:Y:S04]  /*4240*/  USEL UR10, UR6, UR4, !UP1 ;  /* 0x00000004060a7287 */ /* 0x000fe8000c800000 */
[----:B------:R-:W-:Y:S01]  /*4250*/  UIADD3 UR11, UPT, UPT, -UR10, URZ, URZ ;  /* 0x000000ff0a0b7290 */ /* 0x000fe2000fffe1ff */
[----:B------:R-:W-:Y:S02]  /*4260*/  @!UP0 UMOV UR4, UR9 ;  /* 0x0000000900048c82 */ /* 0x000fe40008000000 */
[----:B------:R-:W-:Y:S02]  /*4270*/  @!UP0 USHF.R.U32.HI UR4, URZ, UR23, UR4 ;  /* 0x00000017ff048299 */ /* 0x000fe40008011604 */
[----:B------:R-:W-:Y:S02]  /*4280*/  UIMAD UR8, UR42, UR11, UR6 ;  /* 0x0000000b2a0872a4 */ /* 0x000fe4000f8e0206 */
[----:B------:R-:W-:Y:S02]  /*4290*/  @!UP0 USEL UR4, UR5, UR4, !UP1 ;  /* 0x0000000405048287 */ /* 0x000fe4000c800000 */
[----:B------:R-:W-:Y:S02]  /*42a0*/  UISETP.NE.AND UP1, UPT, UR20, URZ, UPT ;  /* 0x000000ff1400728c */ /* 0x000fe4000bf25270 */
[----:B------:R-:W-:Y:S02]  /*42b0*/  @!UP0 UIMAD UR8, UR7, UR8, UR4 ;  /* 0x00000008070882a4 */ /* 0x000fe4000f8e0204 */
[----:B------:R-:W-:Y:S02]  /*42c0*/  @!UP0 UIADD3 UR9, UPT, UPT, UR10, -UR4, URZ ;  /* 0x800000040a098290 */ /* 0x000fe4000fffe0ff */
[----:B------:R-:W-:Y:S02]  /*42d0*/  UIADD3 UR4, UPT, UPT, -UR5, URZ, URZ ;  /* 0x000000ff05047290 */ /* 0x000fe4000fffe1ff */
[----:B------:R-:W-:Y:S02]  /*42e0*/  UIADD3 UR7, UPT, UPT, -UR6, URZ, URZ ;  /* 0x000000ff06077290 */ /* 0x000fe4000fffe1ff */
[----:B------:R-:W-:Y:S02]  /*42f0*/  @!UP0 UIMAD UR6, UR9, UR42, UR5 ;  /* 0x0000002a090682a4 */ /* 0x000fe4000f8e0205 */
[----:B------:R-:W-:Y:S02]  /*4300*/  UIMAD UR14, UR15, UR4, UR14 ;  /* 0x000000040f0e72a4 */ /* 0x000fe4000f8e020e */
[----:B------:R-:W-:Y:S01]  /*4310*/  UIMAD UR13, UR50, UR7, UR13 ;  /* 0x00000007320d72a4 */ /* 0x000fe2000f8e020d */
[----:B------:R-:W-:Y:S02]  /*4320*/  @!UP0 UMOV UR5, UR8 ;  /* 0x0000000800058c82 */ /* 0x000fe40008000000 */
[----:B------:R-:W-:Y:S02]  /*4330*/  UIMAD UR14, UR5, UR15, UR14 ;  /* 0x0000000f050e72a4 */ /* 0x000fe4000f8e020e */
[----:B------:R-:W-:Y:S11]  /*4340*/  UIMAD UR13, UR6, UR50, UR13 ;  /* 0x00000032060d72a4 */ /* 0x000ff6000f8e020d */
[----:B------:R-:W-:Y:S01]  /*4350*/  @!UPT UIADD3 URZ, UPT, UPT, URZ, URZ, URZ ;  /* 0x000000fffffff290 */ /* 0x000fe2000fffe0ff */
.L_x_75:
[----:B------:R-:W3:Y:S01]  /*4360*/  @!UP3 LDCU.128 UR8, c[0x0][0xb10] ;  /* 0x00016200ff08b7ac */ /* 0x000ee20008000c00 */
[----:B------:R-:W-:Y:S02]  /*4370*/  ISETP.NE.U32.AND P0, PT, RZ, UR38, PT ;  /* 0x00000026ff007c0c */ /* 0x000fe4000bf05070 */
[----:B------:R-:W-:Y:S02]  /*4380*/  SHF.L.U32 R4, R11, 0x1f, RZ ;  /* 0x0000001f0b047819 */ /* 0x000fe400000006ff */
[----:B------:R-:W-:Y:S01]  /*4390*/  ISETP.NE.AND.EX P0, PT, RZ, UR39, PT, P0 ;  /* 0x00000027ff007c0c */ /* 0x000fe2000bf05300 */
[----:B------:R-:W4:Y:S01]  /*43a0*/  @!UP3 LDCU UR5, c[0x0][0xb0c] ;  /* 0x00016180ff05b7ac */ /* 0x000f220008000800 */
[----:B------:R-:W-:Y:S02]  /*43b0*/  USHF.L.U32 UR35, UR30, 0x6, URZ ;  /* 0x000000061e237899 */ /* 0x000fe400080006ff */
[----:B------:R-:W-:Y:S02]  /*43c0*/  USHF.L.U32 UR34, UR31, 0x8, URZ ;  /* 0x000000081f227899 */ /* 0x000fe400080006ff */
[----:B---3--:R-:W-:Y:S07]  /*43d0*/  UIMAD.WIDE.U32 UR6, UR14, UR8, URZ ;  /* 0x000000080e0672a5 */ /* 0x008fee000f8e00ff */
[----:B------:R-:W-:Y:S01]  /*43e0*/  @!UP3 UMOV UR4, UR7 ;  /* 0x000000070004bc82 */ /* 0x000fe20008000000 */
[----:B----4-:R-:W-:Y:S02]  /*43f0*/  @!UP3 UISETP.NE.AND UP0, UPT, UR5, 0x1, UPT ;  /* 0x000000010500b88c */ /* 0x010fe4000bf05270 */
[----:B------:R-:W-:Y:S02]  /*4400*/  @!UP3 USHF.R.U32.HI UR4, URZ, UR9, UR4 ;  /* 0x00000009ff04b299 */ /* 0x000fe40008011604 */
[----:B------:R-:W-:Y:S02]  /*4410*/  UIMAD.WIDE.U32 UR6, UR13, UR11, URZ ;  /* 0x0000000b0d0672a5 */ /* 0x000fe4000f8e00ff */
[----:B------:R-:W-:Y:S02]  /*4420*/  @!UP3 USEL UR8, UR14, UR4, !UP0 ;  /* 0x000000040e08b287 */ /* 0x000fe4000c000000 */
[----:B------:R-:W-:Y:S03]  /*4430*/  @!UP3 UISETP.NE.AND UP0, UPT, UR10, 0x1, UPT ;  /* 0x000000010a00b88c */ /* 0x000fe6000bf05270 */
[----:B------:R-:W-:Y:S02]  /*4440*/  @!UP3 UMOV UR6, UR7 ;  /* 0x000000070006bc82 */ /* 0x000fe40008000000 */
[----:B------:R-:W3:Y:S02]  /*4450*/  @!UP3 LDCU UR4, c[0x0][0xb20] ;  /* 0x00016400ff04b7ac */ /* 0x000ee40008000800 */
[----:B---3--:R-:W-:Y:S04]  /*4460*/  @!UP3 USHF.R.U32.HI UR6, URZ, UR4, UR6 ;  /* 0x00000004ff06b299 */ /* 0x008fe80008011606 */
[----:B------:R-:W-:Y:S04]  /*4470*/  @!UP3 USEL UR6, UR13, UR6, !UP0 ;  /* 0x000000060d06b287 */ /* 0x000fe8000c000000 */
[----:B------:R-:W-:Y:S02]  /*4480*/  @!UP3 UIADD3 UR4, UPT, UPT, -UR8, UR6, URZ ;  /* 0x000000060804b290 */ /* 0x000fe4000fffe1ff */
[----:B------:R-:W-:Y:S02]  /*4490*/  @!UP3 UIADD3 UR6, UPT, UPT, UR8, -UR6, URZ ;  /* 0x800000060806b290 */ /* 0x000fe4000fffe0ff */
[----:B------:R-:W-:Y:S02]  /*44a0*/  @!UP3 UIMAD UR14, UR4, UR5, UR14 ;  /* 0x00000005040eb2a4 */ /* 0x000fe4000f8e020e */
[----:B------:R-:W-:Y:S01]  /*44b0*/  @!UP3 UIMAD UR13, UR6, UR10, UR13 ;  /* 0x0000000a060db2a4 */ /* 0x000fe2000f8e020d */
[----:B------:R-:W-:Y:S11]  /*44c0*/  BRA.U UP4, `(.L_x_76) ;  /* 0x0000000104107547 */ /* 0x000ff6000b800000 */
[----:B------:R-:W-:Y:S04]  /*44d0*/  MOV R2, UR41 ;  /* 0x0000002900027c02 */ /* 0x000fe80008000f00 */
[----:B------:R-:W-:Y:S04]  /*44e0*/  SHF.L.U32 R2, R2, 0x1f, RZ ;  /* 0x0000001f02027819 */ /* 0x000fe800000006ff */
[----:B------:R-:W3:Y:S02]  /*44f0*/  SYNCS.PHASECHK.TRANS64.TRYWAIT P1, [UR21+0x78], R2 ;  /* 0x00007802ff0075a7 */ /* 0x000ee40008021115 */
[----:B---3--:R-:W-:Y:S05]  /*4500*/  @!P1 BRA `(.L_x_77) ;  /* 0x0000005400cc9947 */ /* 0x008fea0003800000 */
.L_x_76:
[----:B------:R-:W-:Y:S05]  /*4510*/  BRA.U !UP6, `(.L_x_78) ;  /* 0x000000010e387547 */ /* 0x000fea000b800000 */
[----:B------:R-:W-:Y:S01]  /*4520*/  UPLOP3.LUT UP1, UPT, UPT, UPT, UP5, 0x80, 0x8 ;  /* 0x000000000008789c */ /* 0x000fe20003f2f050 */
[----:B--2---:R-:W-:Y:S01]  /*4530*/  HFMA2 R0, -RZ, RZ, 0, 5.9604644775390625e-08 ;  /* 0x00000001ff007431 */ /* 0x004fe200000001ff */
[----:B------:R-:W2:Y:S01]  /*4540*/  LDCU.64 UR8, c[0x0][0x358] ;  /* 0x00006b00ff0877ac */ /* 0x000ea20008000a00 */
[----:B------:R-:W-:Y:S03]  /*4550*/  IMAD.MOV.U32 R74, RZ, RZ, 0x1 ;  /* 0x00000001ff4a7424 */ /* 0x000fe600078e00ff */
[----:B------:R-:W-:Y:S05]  /*4560*/  PLOP3.LUT P1, PT, PT, PT, UP1, 0x80, 0x8 ;  /* 0x000000000008781c */ /* 0x000fea0003f2f018 */
[----:B------:R-:W3:Y:S01]  /*4570*/  @UP1 LDCU.64 UR4, c[0x0][0x888] ;  /* 0x00011100ff0417ac */ /* 0x000ee20008000a00 */
[----:B------:R-:W-:Y:S07]  /*4580*/  @UP1 UIMAD UR6, UR36, UR38, URZ ;  /* 0x00000026240612a4 */ /* 0x000fee000f8e02ff */
[----:B------:R-:W-:Y:S01]  /*4590*/  @!P1 PRMT R74, R0, 0x7610, R74 ;  /* 0x00007610004a9816 */ /* 0x000fe2000000004a */
[----:B---3--:R-:W-:Y:S06]  /*45a0*/  @UP1 UIMAD.WIDE UR4, UR6, 0x4, UR4 ;  /* 0x00000004060418a5 */ /* 0x008fec000f8e0204 */
[----:B-----5:R-:W-:Y:S01]  /*45b0*/  IMAD.U32 R40, RZ, RZ, UR4 ;  /* 0x00000004ff287e24 */ /* 0x020fe2000f8e00ff */
[----:B------:R-:W-:Y:S04]  /*45c0*/  MOV R41, UR5 ;  /* 0x0000000500297c02 */ /* 0x000fe80008000f00 */
[----:B------:R-:W3:Y:S01]  /*45d0*/  @!UP1 LDCU UR4, c[0x0][0x880] ;  /* 0x00011000ff0497ac */ /* 0x000ee20008000800 */
[----:B--2---:R4:W5:Y:S02]  /*45e0*/  @P1 LDG.E R40, desc[UR8][R40.64] ;  /* 0x0000000828281981 */ /* 0x004964000c1e1900 */
[----:B---34-:R-:W-:Y:S07]  /*45f0*/  @!P1 IMAD.U32 R40, RZ, RZ, UR4 ;  /* 0x00000004ff289e24 */ /* 0x018fee000f8e00ff */
.L_x_78:
[----:B-----5:R-:W-:Y:S01]  /*4600*/  @!P0 ISETP.EQ.AND P2, PT, R40, RZ, PT ;  /* 0x000000ff2800820c */ /* 0x020fe20003f42270 */
[----:B------:R-:W-:Y:S01]  /*4610*/  @!UPT UIADD3 URZ, UPT, UPT, URZ, URZ, URZ ;  /* 0x000000fffffff290 */ /* 0x000fe2000fffe0ff */
[----:B------:R-:W-:Y:S11]  /*4620*/  @!P0 BRA `(.L_x_79) ;  /* 0x0000000000148947 */ /* 0x000ff60003800000 */
[----:B------:R-:W-:Y:S02]  /*4630*/  LOP3.LUT P0, RZ, R74, 0xff, RZ, 0xc0, !PT ;  /* 0x000000ff4aff7812 */ /* 0x000fe4000780c0ff */
[----:B------:R-:W-:Y:S04]  /*4640*/  PLOP3.LUT P2, PT, PT, PT, UP1, 0x80, 0x8 ;  /* 0x000000000008781c */ /* 0x000fe80003f4f018 */
[----:B------:R-:W-:Y:S07]  /*4650*/  PLOP3.LUT P2, PT, P2, PT, PT, 0x8, 0x80 ;  /* 0x000000000080781c */ /* 0x000fee000174e170 */
[----:B------:R-:W-:Y:S11]  /*4660*/  @P0 ISETP.EQ.AND P2, PT, R40, RZ, PT ;  /* 0x000000ff2800020c */ /* 0x000ff60003f42270 */
[----:B------:R-:W-:Y:S02]  /*4670*/  @!UPT UIADD3 URZ, UPT, UPT, URZ, URZ, URZ ;  /* 0x000000fffffff290 */ /* 0x000fe4000fffe0ff */
.L_x_79:
[----:B------:R-:W3:Y:S01]  /*4680*/  SYNCS.PHASECHK.TRANS64.TRYWAIT P0, [UR21+0x50], R4 ;  /* 0x00005004ff0075a7 */ /* 0x000ee20008001115 */
[----:B------:R-:W-:Y:S04]  /*4690*/  ELECT P1, URZ, PT ;  /* 0x0000000000ff782f */ /* 0x000fe80003820000 */
[----:B------:R-:W-:Y:S01]  /*46a0*/  PLOP3.LUT P1, PT, P2, P1, PT, 0xf2, 0x2f ;  /* 0x00000000002f781c */ /* 0x000fe20001723e72 */
[----:B------:R-:W-:Y:S01]  /*46b0*/  @!UPT UIADD3 URZ, UPT, UPT, URZ, URZ, URZ ;  /* 0x000000fffffff290 */ /* 0x000fe2000fffe0ff */
[----:B---3--:R-:W-:Y:S11]  /*46c0*/  @!P0 BRA `(.L_x_80) ;  /* 0x0000005400748947 */ /* 0x008ff60003800000 */
.L_x_159:
[----:B--2---:R-:W-:Y:S01]  /*46d0*/  @!P1 IADD3 R2, P0, PT, R12, 0x580, RZ ;  /* 0x000005800c029810 */ /* 0x004fe20007f1e0ff */
[----:B------:R-:W-:Y:S01]  /*46e0*/  VOTEU.ALL UP0, P1 ;  /* 0x0000000000ff7886 */ /* 0x000fe20000800000 */
[----:B------:R-:W-:Y:S01]  /*46f0*/  UMOV UR6, 0x0 ;  /* 0x0000000000067882 */ /* 0x000fe20000000000 */
[----:B------:R-:W-:Y:S01]  /*4700*/  UMOV UR7, 0x10000000 ;  /* 0x1000000000077882 */ /* 0x000fe20000000000 */
[----:B------:R-:W-:Y:S01]  /*4710*/  @!P1 R2UR UR5, R2 ;  /* 0x00000000020592ca */ /* 0x000fe200000e0000 */
[----:B------:R-:W-:Y:S01]  /*4720*/  @!P1 IMAD.X R0, RZ, RZ, R13, P0 ;  /* 0x000000ffff009224 */ /* 0x000fe200000e060d */
[----:B------:R-:W-:Y:S01]  /*4730*/  @!UP0 UIADD3 UR32, UPT, UPT, UR21, 0x200, URZ ;  /* 0x0000020015208890 */ /* 0x000fe2000fffe0ff */
[----:B------:R-:W-:Y:S03]  /*4740*/  VOTEU.ALL UP0, P1 ;  /* 0x0000000000ff7886 */ /* 0x000fe60000800000 */
[----:B------:R-:W-:Y:S01]  /*4750*/  @!P1 R2UR UR4, R0 ;  /* 0x00000000000492ca */ /* 0x000fe200000e0000 */
[----:B------:R-:W-:Y:S06]  /*4760*/  @!P1 IMAD.MOV.U32 R0, RZ, RZ, 0x1000 ;  /* 0x00001000ff009424 */ /* 0x000fec00078e00ff */
[----:B------:R-:W-:Y:S06]  /*4770*/  IMAD.U32 R6, RZ, RZ, UR5 ;  /* 0x00000005ff067e24 */ /* 0x000fec000f8e00ff */
[----:B------:R-:W-:Y:S01]  /*4780*/  IMAD.U32 R7, RZ, RZ, UR4 ;  /* 0x00000004ff077e24 */ /* 0x000fe2000f8e00ff */
[----:B------:R-:W-:Y:S04]  /*4790*/  @!P1 R2UR UR4, R6 ;  /* 0x00000000060492ca */ /* 0x000fe800000e0000 */
[----:B------:R-:W-:Y:S11]  /*47a0*/  @!P1 R2UR UR5, R7 ;  /* 0x00000000070592ca */ /* 0x000ff600000e0000 */
[----:B------:R-:W-:Y:S02]  /*47b0*/  @!UPT UIADD3 URZ, UPT, UPT, URZ, URZ, URZ ;  /* 0x000000fffffff290 */ /* 0x000fe4000fffe0ff */
[----:B------:R2:W-:Y:S01]  /*47c0*/  @!UP0 UTMALDG.3D [UR32], [UR4], desc[UR6] ;  /* 0x00000620040085b4 */ /* 0x0005e20008011000 */
[----:B------:R3:W-:Y:S01]  /*47d0*/  @!P1 SYNCS.ARRIVE.TRANS64.RED.A0TR RZ, [UR21+0x30], R0 ;  /* 0x00003000ffff99a7 */ /* 0x0007e20008300415 */
[----:B--2---:R-:W-:Y:S09]  /*47e0*/  UPRMT UR4, UR45, 0x654, UR33 ;  /* 0x000006542d047896 */ /* 0x004ff20008000021 */
[----:B------:R-:W-:Y:S01]  /*47f0*/  SYNCS.ARRIVE.TRANS64.RED.A1T0 RZ, [UR4], RZ ;  /* 0x000000ffffff79a7 */ /* 0x000fe20008100404 */
[----:B------:R-:W2:Y:S02]  /*4800*/  SYNCS.PHASECHK.TRANS64.TRYWAIT P0, [UR21+0x58], R4 ;  /* 0x00005804ff0075a7 */ /* 0x000ea40008001115 */
[----:B--23--:R-:W-:Y:S05]  /*4810*/  @!P0 BRA `(.L_x_81) ;  /* 0x0000005400388947 */ /* 0x00cfea0003800000 */
.L_x_161:
[----:B------:R-:W-:Y:S01]  /*4820*/  @!P1 IADD3 R2, P0, PT, R12, 0x580, RZ ;  /* 0x000005800c029810 */ /* 0x000fe20007f1e0ff */
[----:B------:R-:W-:Y:S01]  /*4830*/  VOTEU.ALL UP0, P1 ;  /* 0x0000000000ff7886 */ /* 0x000fe20000800000 */
[----:B------:R-:W-:Y:S01]  /*4840*/  UMOV UR6, 0x0 ;  /* 0x0000000000067882 */ /* 0x000fe20000000000 */
[----:B------:R-:W-:Y:S01]  /*4850*/  UMOV UR7, 0x10000000 ;  /* 0x1000000000077882 */ /* 0x000fe20000000000 */
[----:B------:R-:W-:Y:S01]  /*4860*/  @!P1 R2UR UR5, R2 ;  /* 0x00000000020592ca */ /* 0x000fe200000e0000 */
[----:B--2---:R-:W-:Y:S01]  /*4870*/  @!P1 IMAD.X R0, RZ, RZ, R13, P0 ;  /* 0x000000ffff009224 */ /* 0x004fe200000e060d */
[----:B------:R-:W-:Y:S02]  /*4880*/  @!UP0 UIADD3 UR26, UPT, UPT, UR34, 0x40, URZ ;  /* 0x00000040221a8890 */ /* 0x000fe4000fffe0ff */
[----:B------:R-:W-:Y:S02]  /*4890*/  @!UP0 UIADD3 UR24, UPT, UPT, UR21, 0x1200, URZ ;  /* 0x0000120015188890 */ /* 0x000fe4000fffe0ff */
[----:B------:R-:W-:Y:S01]  /*48a0*/  @!P1 R2UR UR4, R0 ;  /* 0x00000000000492ca */ /* 0x000fe200000e0000 */
[----:B------:R-:W-:Y:S01]  /*48b0*/  VOTEU.ALL UP0, P1 ;  /* 0x0000000000ff7886 */ /* 0x000fe20000800000 */
[----:B------:R-:W-:Y:S01]  /*48c0*/  UMOV UR27, UR35 ;  /* 0x00000023001b7c82 */ /* 0x000fe20008000000 */
[----:B------:R-:W-:Y:S01]  /*48d0*/  UMOV UR28, UR36 ;  /* 0x00000024001c7c82 */ /* 0x000fe20008000000 */
[----:B------:R-:W-:Y:S03]  /*48e0*/  @!P1 IMAD.MOV.U32 R0, RZ, RZ, 0x1000 ;  /* 0x00001000ff009424 */ /* 0x000fe600078e00ff */
        /* <DEDUP_REMOVED lines=11> */
.L_x_163:
[----:B------:R-:W-:Y:S01]  /*49a0*/  @!P1 IADD3 R2, P0, PT, R12, 0x580, RZ ;  /* 0x000005800c029810 */ /* 0x000fe20007f1e0ff */
[----:B------:R-:W-:Y:S01]  /*49b0*/  VOTEU.ALL UP0, P1 ;  /* 0x0000000000ff7886 */ /* 0x000fe20000800000 */
[----:B------:R-:W-:Y:S01]  /*49c0*/  UMOV UR6, 0x0 ;  /* 0x0000000000067882 */ /* 0x000fe20000000000 */
[----:B------:R-:W-:Y:S01]  /*49d0*/  UMOV UR7, 0x10000000 ;  /* 0x1000000000077882 */ /* 0x000fe20000000000 */
[----:B------:R-:W-:Y:S01]  /*49e0*/  @!P1 R2UR UR5, R2 ;  /* 0x00000000020592ca */ /* 0x000fe200000e0000 */
[----:B--2---:R-:W-:Y:S01]  /*49f0*/  @!P1 IMAD.X R0, RZ, RZ, R13, P0 ;  /* 0x000000ffff009224 */ /* 0x004fe200000e060d */
[----:B------:R-:W-:Y:S01]  /*4a00*/  @!UP0 UIADD3 UR18, UPT, UPT, UR34, 0x80, URZ ;  /* 0x0000008022128890 */ /* 0x000fe2000fffe0ff */
[----:B------:R-:W-:Y:S01]  /*4a10*/  VIADD R10, R10, 0x1 ;  /* 0x000000010a0a7836 */ /* 0x000fe20000000000 */
        /* <DEDUP_REMOVED lines=17> */
.L_x_165:
[----:B------:R-:W-:Y:S01]  /*4b30*/  @!P1 IADD3 R2, P0, PT, R12, 0x580, RZ ;  /* 0x000005800c029810 */ /* 0x000fe20007f1e0ff */
[----:B------:R-:W-:Y:S01]  /*4b40*/  VOTEU.ALL UP0, P1 ;  /* 0x0000000000ff7886 */ /* 0x000fe20000800000 */
[----:B------:R-:W-:Y:S01]  /*4b50*/  UMOV UR6, 0x0 ;  /* 0x0000000000067882 */ /* 0x000fe20000000000 */
[----:B------:R-:W-:Y:S01]  /*4b60*/  UMOV UR7, 0x10000000 ;  /* 0x1000000000077882 */ /* 0x000fe20000000000 */
[----:B------:R-:W-:Y:S01]  /*4b70*/  @!P1 R2UR UR5, R2 ;  /* 0x00000000020592ca */ /* 0x000fe200000e0000 */
[----:B--2---:R-:W-:Y:S01]  /*4b80*/  @!P1 IMAD.X R0, RZ, RZ, R13, P0 ;  /* 0x000000ffff009224 */ /* 0x004fe200000e060d */
[----:B------:R-:W-:Y:S01]  /*4b90*/  @!UP0 UIADD3 UR10, UPT, UPT, UR34, 0xc0, URZ ;  /* 0x000000c0220a8890 */ /* 0x000fe2000fffe0ff */
[----:B------:R-:W-:Y:S01]  /*4ba0*/  R2UR UR18, R76 ;  /* 0x000000004c1272ca */ /* 0x000fe200000e0000 */
[----:B------:R-:W-:Y:S01]  /*4bb0*/  @!UP0 UIADD3 UR8, UPT, UPT, UR21, 0x3200, URZ ;  /* 0x0000320015088890 */ /* 0x000fe2000fffe0ff */
[----:B------:R-:W-:Y:S01]  /*4bc0*/  R2UR UR16, R77 ;  /* 0x000000004d1072ca */ /* 0x000fe200000e0000 */
[----:B------:R-:W-:Y:S01]  /*4bd0*/  @!UP0 UIADD3 UR9, UPT, UPT, UR21, 0x48, URZ ;  /* 0x0000004815098890 */ /* 0x000fe2000fffe0ff */
[----:B------:R-:W-:Y:S01]  /*4be0*/  @!P1 R2UR UR4, R0 ;  /* 0x00000000000492ca */ /* 0x000fe200000e0000 */
[----:B------:R-:W-:Y:S01]  /*4bf0*/  VOTEU.ALL UP0, P1 ;  /* 0x0000000000ff7886 */ /* 0x000fe20000800000 */
[----:B------:R-:W-:Y:S01]  /*4c00*/  UMOV UR11, UR35 ;  /* 0x00000023000b7c82 */ /* 0x000fe20008000000 */
[----:B------:R-:W-:Y:S01]  /*4c10*/  UMOV UR12, UR36 ;  /* 0x00000024000c7c82 */ /* 0x000fe20008000000 */
[C---:B------:R-:W-:Y:S01]  /*4c20*/  ISETP.NE.AND P0, PT, R10.reuse, 0x2, PT ;  /* 0x000000020a00780c */ /* 0x040fe20003f05270 */
[----:B------:R-:W-:Y:S01]  /*4c30*/  UMOV UR36, UR29 ;  /* 0x0000001d00247c82 */ /* 0x000fe20008000000 */
[----:B------:R-:W-:Y:S01]  /*4c40*/  IMAD.U32 R4, RZ, RZ, UR5 ;  /* 0x00000005ff047e24 */ /* 0x000fe2000f8e00ff */
[----:B------:R-:W-:Y:S01]  /*4c50*/  LOP3.LUT R11, R11, 0x1, RZ, 0x3c, !PT ;  /* 0x000000010b0b7812 */ /* 0x000fe200078e3cff */
[----:B------:R-:W-:Y:S01]  /*4c60*/  UPLOP3.LUT UP4, UPT, UPT, UPT, UPT, 0x80, 0x8 ;  /* 0x000000000008789c */ /* 0x000fe20003f8f070 */
[----:B------:R-:W-:Y:S01]  /*4c70*/  SEL R0, RZ, 0x1, P0 ;  /* 0x00000001ff007807 */ /* 0x000fe20000000000 */
[----:B------:R-:W-:Y:S01]  /*4c80*/  UIADD3 UR31, UPT, UPT, UR13, UR18, URZ ;  /* 0x000000120d1f7290 */ /* 0x000fe2000fffe0ff */
[----:B------:R-:W-:Y:S01]  /*4c90*/  SEL R10, R10, RZ, P0 ;  /* 0x000000ff0a0a7207 */ /* 0x000fe20000000000 */
[----:B------:R-:W-:Y:S01]  /*4ca0*/  UIADD3 UR30, UPT, UPT, UR14, UR16, URZ ;  /* 0x000000100e1e7290 */ /* 0x000fe2000fffe0ff */
[----:B------:R-:W-:Y:S01]  /*4cb0*/  IMAD.U32 R5, RZ, RZ, UR4 ;  /* 0x00000004ff057e24 */ /* 0x000fe2000f8e00ff */
[----:B------:R-:W-:Y:S02]  /*4cc0*/  @!P1 R2UR UR4, R4 ;  /* 0x00000000040492ca */ /* 0x000fe400000e0000 */
[----:B------:R-:W-:Y:S02]  /*4cd0*/  LOP3.LUT R9, R9, R0, RZ, 0x3c, !PT ;  /* 0x0000000009097212 */ /* 0x000fe400078e3cff */
[----:B------:R-:W-:Y:S11]  /*4ce0*/  @!P1 R2UR UR5, R5 ;  /* 0x00000000050592ca */ /* 0x000ff600000e0000 */
[----:B------:R-:W-:Y:S02]  /*4cf0*/  @!UPT UIADD3 URZ, UPT, UPT, URZ, URZ, URZ ;  /* 0x000000fffffff290 */ /* 0x000fe4000fffe0ff */
[----:B------:R2:W-:Y:S01]  /*4d00*/  @!UP0 UTMALDG.3D [UR8], [UR4], desc[UR6] ;  /* 0x00000608040085b4 */ /* 0x0005e20008011000 */
[----:B------:R2:W-:Y:S01]  /*4d10*/  @!P1 SYNCS.ARRIVE.TRANS64.RED.A0TR RZ, [UR21+0x48], R3 ;  /* 0x00004803ffff99a7 */ /* 0x0005e20008300415 */
[----:B------:R-:W-:Y:S01]  /*4d20*/  SYNCS.ARRIVE.TRANS64.RED.A1T0 RZ, [UR43], RZ ;  /* 0x000000ffffff79a7 */ /* 0x000fe2000810042b */
[----:B------:R-:W-:Y:S05]  /*4d30*/  BRA.U UP2, `(.L_x_84) ;  /* 0xfffffff1024c7547 */ /* 0x000fea000b83ffff */
[----:B------:R-:W-:-:S04]  /*4d40*/  SHF.L.U32 R2, R11, 0x1f, RZ ;  /* 0x0000001f0b027819 */ /* 0x000fc800000006ff */
[----:B------:R-:W3:Y:S02]  /*4d50*/  SYNCS.PHASECHK.TRANS64.TRYWAIT P0, [UR21+0x50], R2 ;  /* 0x00005002ff0075a7 */ /* 0x000ee40008001115 */
[----:B---3--:R-:W-:Y:S05]  /*4d60*/  @!P0 BRA `(.L_x_85) ;  /* 0x00000050002c8947 */ /* 0x008fea0003800000 */
.L_x_167:
[----:B------:R-:W4:Y:S02]  /*4d70*/  SYNCS.PHASECHK.TRANS64.TRYWAIT P0, [UR21+0x58], R2 ;  /* 0x00005802ff0075a7 */ /* 0x000f240008001115 */
[----:B----4-:R-:W-:Y:S05]  /*4d80*/  @!P0 BRA `(.L_x_86) ;  /* 0x00000050003c8947 */ /* 0x010fea0003800000 */
.L_x_169:
[----:B------:R-:W4:Y:S02]  /*4d90*/  SYNCS.PHASECHK.TRANS64.TRYWAIT P0, [UR21+0x60], R2 ;  /* 0x00006002ff0075a7 */ /* 0x000f240008001115 */
[----:B----4-:R-:W-:Y:S05]  /*4da0*/  @!P0 BRA `(.L_x_87) ;  /* 0x00000050004c8947 */ /* 0x010fea0003800000 */
.L_x_171:
[----:B---3--:R-:W-:-:S07]  /*4db0*/  MOV R0, UR21 ;  /* 0x0000001500007c02 */ /* 0x008fce0008000f00 */
.L_x_88:
[----:B---3--:R-:W-:-:S04]  /*4dc0*/  SHF.L.U32 R2, R11, 0x1f, RZ ;  /* 0x0000001f0b027819 */ /* 0x008fc800000006ff */
[----:B------:R3:W4:Y:S03]  /*4dd0*/  SYNCS.PHASECHK.TRANS64.TRYWAIT P0, [R0+URZ+0x68], R2 ;  /* 0x00006802000075a7 */ /* 0x00072600080011ff */
[----:B----4-:R-:W-:Y:S05]  /*4de0*/  @!P0 NANOSLEEP.SYNCS 0x989680 ;  /* 0x009896800000895d */ /* 0x010fea0003900000 */
[----:B------:R-:W4:Y:S02]  /*4df0*/  @!P0 SYNCS.PHASECHK.TRANS64 P0, [R0+URZ+0x68], R2 ;  /* 0x00006802000085a7 */ /* 0x000f2400080010ff */
[----:B-12-4-:R-:W-:Y:S05]  /*4e00*/  @P0 EXIT ;  /* 0x000000000000094d */ /* 0x016fea0003800000 */
[----:B------:R-:W-:Y:S05]  /*4e10*/  BRA `(.L_x_88) ;  /* 0xfffffffc00e87947 */ /* 0x000fea000383ffff */
.L_x_73:
[----:B------:R-:W-:-:S06]  /*4e20*/  UISETP.GE.AND UP0, UPT, UR18, 0x4, UPT ;  /* 0x000000041200788c */ /* 0x000fcc000bf06270 */
[----:B------:R-:W-:-:S13]  /*4e30*/  PLOP3.LUT P0, PT, PT, PT, UP0, 0x80, 0x8 ;  /* 0x000000000008781c */ /* 0x000fda0003f0f008 */
[----:B-1----:R-:W-:Y:S05]  /*4e40*/  @!P0 EXIT ;  /* 0x000000000000894d */ /* 0x002fea0003800000 */
[----:B------:R-:W-:Y:S01]  /*4e50*/  BAR.SYNC.DEFER_BLOCKING 0x6, 0xa0 ;  /* 0x0182800000007b1d */ /* 0x000fe20000010000 */
[C---:B------:R-:W-:Y:S01]  /*4e60*/  IMAD.SHL.U32 R7, R85.reuse, 0x40, RZ ;  /* 0x0000004055077824 */ /* 0x040fe200078e00ff */
[C---:B------:R-:W-:Y:S01]  /*4e70*/  LOP3.LUT R87, R85.reuse, 0x60, RZ, 0xc0, !PT ;  /* 0x0000006055577812 */ /* 0x040fe200078ec0ff */
[C---:B------:R-:W-:Y:S02]  /*4e80*/  IMAD.SHL.U32 R4, R85.reuse, 0x20, RZ ;  /* 0x0000002055047824 */ /* 0x040fe400078e00ff */
[----:B------:R-:W-:Y:S02]  /*4e90*/  HFMA2 R36, -RZ, RZ, 0, 0 ;  /* 0x00000000ff247431 */ /* 0x000fe400000001ff */
[----:B------:R-:W-:Y:S01]  /*4ea0*/  IMAD.SHL.U32 R5, R85, 0x8, RZ ;  /* 0x0000000855057824 */ /* 0x000fe200078e00ff */
[----:B------:R-:W-:Y:S01]  /*4eb0*/  UMOV UR44, 0x400 ;  /* 0x00000400002c7882 */ /* 0x000fe20000000000 */
[----:B------:R-:W1:Y:S01]  /*4ec0*/  LDC.64 R72, c[0x0][0x8b0] ;  /* 0x00022c00ff487b82 */ /* 0x000e620000000a00 */
[----:B------:R-:W-:Y:S01]  /*4ed0*/  ULEA UR44, UR45, UR44, 0x18 ;  /* 0x0000002c2d2c7291 */ /* 0x000fe2000f8ec0ff */
[----:B------:R-:W-:Y:S01]  /*4ee0*/  LOP3.LUT R6, R7, 0x180, RZ, 0xc0, !PT ;  /* 0x0000018007067812 */ /* 0x000fe200078ec0ff */
[C---:B------:R-:W-:Y:S01]  /*4ef0*/  IMAD.U32 R37, R85.reuse, 0x10000, RZ ;  /* 0x0001000055257824 */ /* 0x040fe200078e00ff */
[----:B------:R-:W-:Y:S01]  /*4f00*/  LOP3.LUT R4, R4, 0xc00, RZ, 0xc0, !PT ;  /* 0x00000c0004047812 */ /* 0x000fe200078ec0ff */
[----:B------:R-:W-:Y:S01]  /*4f10*/  UIADD3 UR4, UPT, UPT, UR44, 0x4200, URZ ;  /* 0x000042002c047890 */ /* 0x000fe2000fffe0ff */
[----:B------:R-:W-:Y:S01]  /*4f20*/  LOP3.LUT R5, R6, 0x30, R5, 0xf8, !PT ;  /* 0x0000003006057812 */ /* 0x000fe200078ef805 */
[----:B------:R-:W-:Y:S01]  /*4f30*/  IMAD.SHL.U32 R6, R85, 0x2, RZ ;  /* 0x0000000255067824 */ /* 0x000fe200078e00ff */
[----:B------:R-:W2:Y:S01]  /*4f40*/  LDC.64 R70, c[0x0][0x8a8] ;  /* 0x00022a00ff467b82 */ /* 0x000ea20000000a00 */
[----:B------:R-:W-:Y:S01]  /*4f50*/  LOP3.LUT R4, R4, 0x40, R7, 0xf8, !PT ;  /* 0x0000004004047812 */ /* 0x000fe200078ef807 */
[----:B------:R-:W-:Y:S01]  /*4f60*/  UIADD3 UR5, UPT, UPT, UR44, 0x200, URZ ;  /* 0x000002002c057890 */ /* 0x000fe2000fffe0ff */
[----:B------:R-:W-:Y:S01]  /*4f70*/  LOP3.LUT R37, R37, 0x600000, RZ, 0xc0, !PT ;  /* 0x0060000025257812 */ /* 0x000fe200078ec0ff */
[----:B------:R-:W-:Y:S01]  /*4f80*/  IMAD.MOV.U32 R84, RZ, RZ, RZ ;  /* 0x000000ffff547224 */ /* 0x000fe200078e00ff */
[----:B------:R-:W-:Y:S01]  /*4f90*/  LOP3.LUT R85, R85, 0x2, RZ, 0xc0, !PT ;  /* 0x0000000255557812 */ /* 0x000fe200078ec0ff */
[----:B------:R-:W-:Y:S01]  /*4fa0*/  IMAD.MOV.U32 R79, RZ, RZ, RZ ;  /* 0x000000ffff4f7224 */ /* 0x000fe200078e00ff */
[----:B------:R-:W-:-:S02]  /*4fb0*/  LOP3.LUT R5, R5, 0x20, R6, 0x78, !PT ;  /* 0x0000002005057812 */ /* 0x000fc400078e7806 */
[----:B------:R-:W-:Y:S01]  /*4fc0*/  CS2R R82, SRZ ;  /* 0x0000000000527805 */ /* 0x000fe2000001ff00 */
[----:B------:R-:W3:Y:S01]  /*4fd0*/  LDS R0, [UR44+0x130] ;  /* 0x0001302cff007984 */ /* 0x000ee20008000800 */
[----:B------:R-:W-:Y:S01]  /*4fe0*/  LOP3.LUT R4, R4, 0x200, R7, 0xf8, !PT ;  /* 0x0000020004047812 */ /* 0x000fe200078ef807 */
[----:B------:R-:W-:Y:S01]  /*4ff0*/  IMAD.U32 R88, RZ, RZ, UR5 ;  /* 0x00000005ff587e24 */ /* 0x000fe2000f8e00ff */
[----:B------:R-:W-:Y:S01]  /*5000*/  MOV R81, RZ ;  /* 0x000000ff00517202 */ /* 0x000fe20000000f00 */
[----:B------:R-:W-:Y:S01]  /*5010*/  IMAD.MOV R80, RZ, RZ, -R85 ;  /* 0x000000ffff507224 */ /* 0x000fe200078e0a55 */
[----:B------:R-:W-:Y:S01]  /*5020*/  LOP3.LUT R69, R4, R5, RZ, 0xfc, !PT ;  /* 0x0000000504457212 */ /* 0x000fe200078efcff */
[----:B------:R-:W-:Y:S01]  /*5030*/  IMAD.U32 R86, RZ, RZ, UR4 ;  /* 0x00000004ff567e24 */ /* 0x000fe2000f8e00ff */
[----:B------:R-:W4:Y:S01]  /*5040*/  LDCU UR58, c[0x0][0x370] ;  /* 0x00006e00ff3a77ac */ /* 0x000f220008000800 */
[----:B------:R-:W1:Y:S01]  /*5050*/  LDCU.64 UR62, c[0x0][0x348] ;  /* 0x00006900ff3e77ac */ /* 0x000e620008000a00 */
[----:B------:R-:W1:Y:S01]  /*5060*/  LDCU UR43, c[0x0][0xb0c] ;  /* 0x00016180ff2b77ac */ /* 0x000e620008000800 */
[----:B------:R-:W1:Y:S01]  /*5070*/  LDCU UR39, c[0x0][0xb30] ;  /* 0x00016600ff2777ac */ /* 0x000e620008000800 */
[----:B------:R-:W1:Y:S01]  /*5080*/  LDCU.64 UR56, c[0x0][0x888] ;  /* 0x00011100ff3877ac */ /* 0x000e620008000a00 */
[----:B------:R-:W1:Y:S01]  /*5090*/  LDCU.64 UR40, c[0x0][0xb28] ;  /* 0x00016500ff2877ac */ /* 0x000e620008000a00 */
[----:B------:R-:W1:Y:S01]  /*50a0*/  LDCU.64 UR60, c[0x0][0x890] ;  /* 0x00011200ff3c77ac */ /* 0x000e620008000a00 */
[----:B------:R-:W1:Y:S01]  /*50b0*/  LDCU.128 UR52, c[0x0][0xb10] ;  /* 0x00016200ff3477ac */ /* 0x000e620008000c00 */
[----:B------:R-:W1:Y:S02]  /*50c0*/  LDCU UR47, c[0x0][0x374] ;  /* 0x00006e80ff2f77ac */ /* 0x000e640008000800 */
[----:B-1234-:R-:W-:-:S07]  /*50d0*/  IMAD.IADD R37, R0, 0x1, R37 ;  /* 0x0000000100257824 */ /* 0x01efce00078e0225 */
.L_x_130:
[----:B------:R-:W-:Y:S02]  /*50e0*/  LEA R3, R79, UR44, 0x3 ;  /* 0x0000002c4f037c11 */ /* 0x000fe4000f8e18ff */
[----:B------:R-:W-:Y:S02]  /*50f0*/  SHF.L.U32 R0, R83, 0x1f, RZ ;  /* 0x0000001f53007819 */ /* 0x000fe400000006ff */
[----:B-1----:R-:W-:Y:S02]  /*5100*/  LEA R4, R79, UR44, 0x4 ;  /* 0x0000002c4f047c11 */ /* 0x002fe4000f8e20ff */
[----:B------:R-:W1:Y:S02]  /*5110*/  SYNCS.PHASECHK.TRANS64.TRYWAIT P0, [R3+URZ+0x80], R0 ;  /* 0x00008000030075a7 */ /* 0x000e6400080011ff */
[----:B-1----:R-:W-:Y:S05]  /*5120*/  @!P0 BRA `(.L_x_89) ;  /* 0x0000004c00848947 */ /* 0x002fea0003800000 */
.L_x_172:
        /* <DEDUP_REMOVED lines=8> */
[----:B--2---:R-:W-:Y:S11]  /*51b0*/  LOP3.LUT P0, RZ, R6, 0x1, RZ, 0xc0, !PT ;  /* 0x0000000106ff7812 */ /* 0x004ff6000780c0ff */
[----:B------:R-:W-:Y:S02]  /*51c0*/  @!UPT UIADD3 URZ, UPT, UPT, URZ, URZ, URZ ;  /* 0x000000fffffff290 */ /* 0x000fe4000fffe0ff */
[----:B---3--:R-:W-:Y:S01]  /*51d0*/  VOTEU.ANY UP1, P0 ;  /* 0x0000000000ff7886 */ /* 0x008fe20000020100 */
[----:B------:R-:W-:Y:S01]  /*51e0*/  PLOP3.LUT P0, PT, PT, PT, UP1, 0x80, 0x8 ;  /* 0x000000000008781c */ /* 0x000fe20003f0f018 */
[----:B------:R-:W-:Y:S11]  /*51f0*/  UP2UR UR46, UPR, URZ, 0x2 ;  /* 0x00000002ff2e7883 */ /* 0x000ff60008000000 */
[----:B------:R-:W-:Y:S01]  /*5200*/  @!UPT UIADD3 URZ, UPT, UPT, URZ, URZ, URZ ;  /* 0x000000fffffff290 */ /* 0x000fe2000fffe0ff */
[----:B-1----:R-:W-:Y:S02]  /*5210*/  @P0 SHF.R.U32.HI R0, RZ, 0x10, R5 ;  /* 0x00000010ff000819 */ /* 0x002fe40000011605 */
        /* <DEDUP_REMOVED lines=12> */
[----:B------:R-:W2:Y:S01]  /*52e0*/  LDCU UR12, c[0x0][0xb20] ;  /* 0x00016400ff0c77ac */ /* 0x000ea20008000800 */
[----:B------:R-:W-:Y:S02]  /*52f0*/  UIMAD.WIDE.U32 UR4, UR47, UR55, URZ ;  /* 0x000000372f0472a5 */ /* 0x000fe4000f8e00ff */
[----:B------:R-:W-:Y:S02]  /*5300*/  UIMAD.WIDE.U32 UR6, UR58, UR52, URZ ;  /* 0x000000343a0672a5 */ /* 0x000fe4000f8e00ff */
[----:B------:R-:W-:Y:S02]  /*5310*/  UISETP.NE.AND UP0, UPT, UR54, 0x1, UPT ;  /* 0x000000013600788c */ /* 0x000fe4000bf05270 */
[----:B------:R-:W-:Y:S02]  /*5320*/  UIMAD.WIDE.U32 UR8, UR37, UR55, URZ ;  /* 0x00000037250872a5 */ /* 0x000fe4000f8e00ff */
[----:B------:R-:W-:Y:S02]  /*5330*/  UIMAD.WIDE.U32 UR10, UR38, UR52, URZ ;  /* 0x00000034260a72a5 */ /* 0x000fe4000f8e00ff */
[----:B------:R-:W-:Y:S02]  /*5340*/  UISETP.NE.AND UP1, UPT, UR43, 0x1, UPT ;  /* 0x000000012b00788c */ /* 0x000fe4000bf25270 */
[----:B------:R-:W-:Y:S01]  /*5350*/  UISETP.NE.AND UP2, UPT, UR42, 0x1, UPT ;  /* 0x000000012a00788c */ /* 0x000fe2000bf45270 */
[----:B------:R-:W-:Y:S02]  /*5360*/  UMOV UR4, UR5 ;  /* 0x0000000500047c82 */ /* 0x000fe40008000000 */
[----:B--2---:R-:W-:Y:S03]  /*5370*/  USHF.R.U32.HI UR5, URZ, UR12, UR4 ;  /* 0x0000000cff057299 */ /* 0x004fe60008011604 */
[----:B------:R-:W-:Y:S02]  /*5380*/  UMOV UR4, UR7 ;  /* 0x0000000700047c82 */ /* 0x000fe40008000000 */
[----:B------:R-:W-:Y:S02]  /*5390*/  USHF.R.U32.HI UR7, URZ, UR53, UR4 ;  /* 0x00000035ff077299 */ /* 0x000fe40008011604 */
[----:B------:R-:W-:Y:S02]  /*53a0*/  USEL UR4, UR47, UR5, !UP0 ;  /* 0x000000052f047287 */ /* 0x000fe4000c000000 */
[----:B------:R-:W-:Y:S01]  /*53b0*/  USEL UR7, UR58, UR7, !UP1 ;  /* 0x000000073a077287 */ /* 0x000fe2000c800000 */
[----:B------:R-:W-:Y:S01]  /*53c0*/  UMOV UR5, UR9 ;  /* 0x0000000900057c82 */ /* 0x000fe20008000000 */
[----:B------:R-:W-:Y:S02]  /*53d0*/  UIMAD.WIDE.U32 UR8, UR4, UR40, URZ ;  /* 0x00000028040872a5 */ /* 0x000fe4000f8e00ff */
[----:B------:R-:W-:Y:S03]  /*53e0*/  USHF.R.U32.HI UR6, URZ, UR12, UR5 ;  /* 0x0000000cff067299 */ /* 0x000fe60008011605 */
[----:B------:R-:W-:Y:S01]  /*53f0*/  UMOV UR5, UR11 ;  /* 0x0000000b00057c82 */ /* 0x000fe20008000000 */
[----:B------:R-:W-:Y:S02]  /*5400*/  UIMAD.WIDE.U32 UR10, UR7, UR40, URZ ;  /* 0x00000028070a72a5 */ /* 0x000fe4000f8e00ff */
[----:B------:R-:W-:Y:S02]  /*5410*/  USHF.R.U32.HI UR12, URZ, UR53, UR5 ;  /* 0x00000035ff0c7299 */ /* 0x000fe40008011605 */
[----:B------:R-:W-:Y:S01]  /*5420*/  USEL UR6, UR37, UR6, !UP0 ;  /* 0x0000000625067287 */ /* 0x000fe2000c000000 */
[----:B------:R-:W-:Y:S02]  /*5430*/  UMOV UR5, UR9 ;  /* 0x0000000900057c82 */ /* 0x000fe40008000000 */
[----:B------:R-:W-:Y:S01]  /*5440*/  UMOV UR10, UR11 ;  /* 0x0000000b000a7c82 */ /* 0x000fe20008000000 */
[----:B------:R-:W-:Y:S02]  /*5450*/  @UP2 USHF.R.U32.HI UR4, URZ, UR41, UR5 ;  /* 0x00000029ff042299 */ /* 0x000fe40008011605 */
[----:B------:R-:W-:Y:S02]  /*5460*/  @UP2 USHF.R.U32.HI UR7, URZ, UR41, UR10 ;  /* 0x00000029ff072299 */ /* 0x000fe4000801160a */
[----:B------:R-:W-:Y:S02]  /*5470*/  UIMAD UR4, UR42, UR4, URZ ;  /* 0x000000042a0472a4 */ /* 0x000fe4000f8e02ff */
[----:B------:R-:W-:Y:S02]  /*5480*/  UIMAD.WIDE.U32 UR10, UR6, UR40, URZ ;  /* 0x00000028060a72a5 */ /* 0x000fe4000f8e00ff */
[----:B------:R-:W-:Y:S02]  /*5490*/  USEL UR5, UR38, UR12, !UP1 ;  /* 0x0000000c26057287 */ /* 0x000fe4000c800000 */
[----:B------:R-:W-:Y:S02]  /*54a0*/  UIMAD UR8, UR42, UR7, URZ ;  /* 0x000000072a0872a4 */ /* 0x000fe4000f8e02ff */
[----:B------:R-:W-:Y:S03]  /*54b0*/  UISETP.GE.AND UP0, UPT, UR6, UR4, UPT ;  /* 0x000000040600728c */ /* 0x000fe6000bf06270 */
[----:B------:R-:W-:Y:S01]  /*54c0*/  UMOV UR4, UR11 ;  /* 0x0000000b00047c82 */ /* 0x000fe20008000000 */
[----:B------:R-:W-:Y:S02]  /*54d0*/  UISETP.GE.OR UP0, UPT, UR5, UR8, UP0 ;  /* 0x000000080500728c */ /* 0x000fe40008706670 */
[----:B------:R-:W-:Y:S02]  /*54e0*/  USHF.R.U32.HI UR4, URZ, UR41, UR4 ;  /* 0x00000029ff047299 */ /* 0x000fe40008011604 */
[----:B------:R-:W-:Y:S02]  /*54f0*/  UIMAD.WIDE.U32 UR8, UR5, UR40, URZ ;  /* 0x00000028050872a5 */ /* 0x000fe4000f8e00ff */
[----:B------:R-:W-:Y:S02]  /*5500*/  USEL UR11, UR6, UR4, !UP2 ;  /* 0x00000004060b7287 */ /* 0x000fe4000d000000 */
[----:B------:R-:W-:Y:S02]  /*5510*/  UIADD3 UR8, UPT, UPT, -UR5, URZ, URZ ;  /* 0x000000ff05087290 */ /* 0x000fe4000fffe1ff */
[----:B------:R-:W-:Y:S01]  /*5520*/  UIADD3 UR10, UPT, UPT, -UR11, URZ, URZ ;  /* 0x000000ff0b0a7290 */ /* 0x000fe2000fffe1ff */
[----:B------:R-:W-:Y:S01]  /*5530*/  @!UP0 UMOV UR4, UR9 ;  /* 0x0000000900048c82 */ /* 0x000fe20008000000 */
[----:B------:R-:W-:Y:S02]  /*5540*/  UIADD3 UR9, UPT, UPT, -UR6, URZ, URZ ;  /* 0x000000ff06097290 */ /* 0x000fe4000fffe1ff */
[----:B------:R-:W-:Y:S02]  /*5550*/  @!UP0 USHF.R.U32.HI UR4, URZ, UR41, UR4 ;  /* 0x00000029ff048299 */ /* 0x000fe40008011604 */
[----:B------:R-:W-:Y:S02]  /*5560*/  UIMAD UR10, UR42, UR10, UR6 ;  /* 0x0000000a2a0a72a4 */ /* 0x000fe4000f8e0206 */
[----:B------:R-:W-:Y:S04]  /*5570*/  @!UP0 USEL UR4, UR5, UR4, !UP2 ;  /* 0x0000000405048287 */ /* 0x000fe8000d000000 */
[----:B------:R-:W-:Y:S02]  /*5580*/  @!UP0 UIMAD UR10, UR7, UR10, UR4 ;  /* 0x0000000a070a82a4 */ /* 0x000fe4000f8e0204 */
[----:B------:R-:W-:Y:S02]  /*5590*/  @!UP0 UIADD3 UR11, UPT, UPT, UR11, -UR4, URZ ;  /* 0x800000040b0b8290 */ /* 0x000fe4000fffe0ff */
[----:B------:R-:W-:Y:S02]  /*55a0*/  UIMAD UR7, UR43, UR8, UR38 ;  /* 0x000000082b0772a4 */ /* 0x000fe4000f8e0226 */
[----:B------:R-:W-:Y:S02]  /*55b0*/  @!UP0 UIMAD UR6, UR11, UR42, UR5 ;  /* 0x0000002a0b0682a4 */ /* 0x000fe4000f8e0205 */
[----:B------:R-:W-:Y:S01]  /*55c0*/  UIMAD UR4, UR54, UR9, UR37 ;  /* 0x00000009360472a4 */ /* 0x000fe2000f8e0225 */
[----:B------:R-:W-:Y:S02]  /*55d0*/  @!UP0 UMOV UR5, UR10 ;  /* 0x0000000a00058c82 */ /* 0x000fe40008000000 */
[----:B------:R-:W-:Y:S02]  /*55e0*/  UIMAD UR38, UR5, UR43, UR7 ;  /* 0x0000002b052672a4 */ /* 0x000fe4000f8e0207 */
[----:B------:R-:W-:Y:S11]  /*55f0*/  UIMAD UR37, UR6, UR54, UR4 ;  /* 0x00000036062572a4 */ /* 0x000ff6000f8e0204 */
[----:B------:R-:W-:Y:S01]  /*5600*/  @!UPT UIADD3 URZ, UPT, UPT, URZ, URZ, URZ ;  /* 0x000000fffffff290 */ /* 0x000fe2000fffe0ff */
.L_x_90:
[----:B------:R-:W-:Y:S01]  /*5610*/  UISETP.NE.AND UP0, UPT, UR39, 0x1, UPT ;  /* 0x000000012700788c */ /* 0x000fe2000bf05270 */
[----:B------:R-:W-:Y:S01]  /*5620*/  R2UR UR11, R88 ;  /* 0x00000000580b72ca */ /* 0x000fe200000e0000 */
[----:B------:R-:W-:Y:S01]  /*5630*/  USHF.L.U32 UR50, UR30, 0x6, URZ ;  /* 0x000000061e327899 */ /* 0x000fe200080006ff */
[----:B------:R-:W-:Y:S01]  /*5640*/  IADD3 R79, PT, PT, R79, 0x1, RZ ;  /* 0x000000014f4f7810 */ /* 0x000fe20007ffe0ff */
[----:B------:R-:W-:Y:S07]  /*5650*/  USHF.L.U32 UR49, UR31, 0x8, URZ ;  /* 0x000000081f317899 */ /* 0x000fee00080006ff */
[----:B------:R-:W2:Y:S01]  /*5660*/  @!UP0 LDCU.128 UR12, c[0x0][0xb10] ;  /* 0x00016200ff0c87ac */ /* 0x000ea20008000c00 */
[----:B------:R-:W3:Y:S01]  /*5670*/  @!UP0 LDCU UR5, c[0x0][0xb0c] ;  /* 0x00016180ff0587ac */ /* 0x000ee20008000800 */
[----:B------:R-:W4:Y:S01]  /*5680*/  @!UP0 LDCU UR10, c[0x0][0xb20] ;  /* 0x00016400ff0a87ac */ /* 0x000f220008000800 */
[----:B--2---:R-:W-:Y:S02]  /*5690*/  UIMAD.WIDE.U32 UR8, UR38, UR12, URZ ;  /* 0x0000000c260872a5 */ /* 0x004fe4000f8e00ff */
[----:B------:R-:W-:Y:S02]  /*56a0*/  UIMAD.WIDE.U32 UR6, UR37, UR15, URZ ;  /* 0x0000000f250672a5 */ /* 0x000fe4000f8e00ff */
[----:B------:R-:W-:Y:S03]  /*56b0*/  @!UP0 UISETP.NE.AND UP1, UPT, UR14, 0x1, UPT ;  /* 0x000000010e00888c */ /* 0x000fe6000bf25270 */
[----:B------:R-:W-:Y:S01]  /*56c0*/  @!UP0 UMOV UR4, UR9 ;  /* 0x0000000900048c82 */ /* 0x000fe20008000000 */
[----:B---3--:R-:W-:Y:S02]  /*56d0*/  @!UP0 UISETP.NE.AND UP2, UPT, UR5, 0x1, UPT ;  /* 0x000000010500888c */ /* 0x008fe4000bf45270 */
[----:B------:R-:W-:Y:S01]  /*56e0*/  @!UP0 USHF.R.U32.HI UR4, URZ, UR13, UR4 ;  /* 0x0000000dff048299 */ /* 0x000fe20008011604 */
[----:B------:R-:W-:Y:S02]  /*56f0*/  @!UP0 UMOV UR6, UR7 ;  /* 0x0000000700068c82 */ /* 0x000fe40008000000 */
[----:B----4-:R-:W-:Y:S02]  /*5700*/  @!UP0 USHF.R.U32.HI UR6, URZ, UR10, UR6 ;  /* 0x0000000aff068299 */ /* 0x010fe40008011606 */
[----:B------:R-:W-:Y:S02]  /*5710*/  @!UP0 USEL UR7, UR38, UR4, !UP2 ;  /* 0x0000000426078287 */ /* 0x000fe4000d000000 */
[----:B------:R-:W-:Y:S04]  /*5720*/  @!UP0 USEL UR6, UR37, UR6, !UP1 ;  /* 0x0000000625068287 */ /* 0x000fe8000c800000 */
[----:B------:R-:W-:Y:S02]  /*5730*/  @!UP0 UIADD3 UR4, UPT, UPT, -UR7, UR6, URZ ;  /* 0x0000000607048290 */ /* 0x000fe4000fffe1ff */
[----:B------:R-:W-:Y:S02]  /*5740*/  @!UP0 UIADD3 UR6, UPT, UPT, UR7, -UR6, URZ ;  /* 0x8000000607068290 */ /* 0x000fe4000fffe0ff */
[----:B------:R-:W-:Y:S02]  /*5750*/  @!UP0 UIMAD UR38, UR4, UR5, UR38 ;  /* 0x00000005042682a4 */ /* 0x000fe4000f8e0226 */
[----:B------:R-:W-:Y:S02]  /*5760*/  @!UP0 UIMAD UR37, UR6, UR14, UR37 ;  /* 0x0000000e062582a4 */ /* 0x000fe4000f8e0225 */
[----:B------:R-:W-:Y:S09]  /*5770*/  ULOP3.LUT UP0, URZ, UR11, 0x1b0, URZ, 0xc0, !UPT ;  /* 0x000001b00bff7892 */ /* 0x000ff2000f80c0ff */
[----:B------:R-:W-:Y:S05]  /*5780*/  BRA.U !UP0, `(.L_x_91) ;  /* 0x0000000108407547 */ /* 0x000fea000b800000 */
[----:B------:R-:W2:Y:S01]  /*5790*/  LDCU.64 UR8, c[0x4][0x88] ;  /* 0x01001100ff0877ac */ /* 0x000ea20008000a00 */
[----:B------:R-:W-:Y:S01]  /*57a0*/  MOV R3, 0x0 ;  /* 0x0000000000037802 */ /* 0x000fe20000000f00 */
[----:B------:R-:W-:Y:S02]  /*57b0*/  HFMA2 R12, -RZ, RZ, 0, 5.9604644775390625e-08 ;  /* 0x00000001ff0c7431 */ /* 0x000fe400000001ff */
[----:B------:R-:W-:Y:S02]  /*57c0*/  IMAD.MOV.U32 R8, RZ, RZ, 0x70 ;  /* 0x00000070ff087424 */ /* 0x000fe400078e00ff */
[----:B------:R-:W-:Y:S01]  /*57d0*/  IMAD.MOV.U32 R13, RZ, RZ, RZ ;  /* 0x000000ffff0d7224 */ /* 0x000fe200078e00ff */
[----:B------:R-:W3:Y:S01]  /*57e0*/  LDCU.64 UR6, c[0x4][0x90] ;  /* 0x01001200ff0677ac */ /* 0x000ee20008000a00 */
[----:B------:R-:W4:Y:S01]  /*57f0*/  LDC.64 R2, c[0x4][R3] ;  /* 0x0100000003027b82 */ /* 0x000f220000000a00 */
[----:B------:R-:W1:Y:S01]  /*5800*/  LDCU.64 UR4, c[0x4][0x8] ;  /* 0x01000100ff0477ac */ /* 0x000e620008000a00 */
[----:B--2---:R-:W-:Y:S01]  /*5810*/  MOV R5, UR9 ;  /* 0x0000000900057c02 */ /* 0x004fe20008000f00 */
[----:B------:R-:W-:Y:S01]  /*5820*/  IMAD.U32 R4, RZ, RZ, UR8 ;  /* 0x00000008ff047e24 */ /* 0x000fe2000f8e00ff */
[----:B---3--:R-:W-:Y:S01]  /*5830*/  MOV R7, UR7 ;  /* 0x0000000700077c02 */ /* 0x008fe20008000f00 */
[----:B------:R-:W-:Y:S01]  /*5840*/  IMAD.U32 R6, RZ, RZ, UR6 ;  /* 0x00000006ff067e24 */ /* 0x000fe2000f8e00ff */
[----:B-1----:R-:W-:Y:S01]  /*5850*/  MOV R11, UR5 ;  /* 0x00000005000b7c02 */ /* 0x002fe20008000f00 */
[----:B------:R-:W-:Y:S02]  /*5860*/  IMAD.U32 R10, RZ, RZ, UR4 ;  /* 0x00000004ff0a7e24 */ /* 0x000fe4000f8e00ff */
[----:B------:R-:W-:Y:S07]  /*5870*/  LEPC R20, `(.L_x_91) ;  /* 0x000000001014794e */ /* 0x000fee0000000000 */
[----:B----45:R-:W-:Y:S05]  /*5880*/  CALL.ABS.NOINC R2 ;  /* 0x0000000002007343 */ /* 0x030fea0003c00000 */
.L_x_91:
[----:B------:R-:W-:Y:S01]  /*5890*/  LOP3.LUT P0, RZ, R86, 0x1b0, RZ, 0xc0, !PT ;  /* 0x000001b056ff7812 */ /* 0x000fe2000780c0ff */
[----:B------:R-:W-:Y:S11]  /*58a0*/  BSSY.RECONVERGENT B6, `(.L_x_92) ;  /* 0x0000013000067945 */ /* 0x000ff60003800200 */
[----:B------:R-:W-:Y:S01]  /*58b0*/  @!UPT UIADD3 URZ, UPT, UPT, URZ, URZ, URZ ;  /* 0x000000fffffff290 */ /* 0x000fe2000fffe0ff */
[----:B------:R-:W-:Y:S05]  /*58c0*/  @!P0 BRA `(.L_x_93) ;  /* 0x0000000000408947 */ /* 0x000fea0003800000 */
        /* <DEDUP_REMOVED lines=16> */
.L_x_93:
[----:B------:R-:W-:Y:S05]  /*59d0*/  BSYNC.RECONVERGENT B6 ;  /* 0x0000000000067941 */ /* 0x000fea0003800200 */
.L_x_92:
[----:B------:R-:W-:Y:S01]  /*59e0*/  R2UR UR4, R78 ;  /* 0x000000004e0472ca */ /* 0x000fe200000e0000 */
[----:B------:R-:W-:Y:S01]  /*59f0*/  UISETP.NE.U32.AND UP0, UPT, UR60, URZ, UPT ;  /* 0x000000ff3c00728c */ /* 0x000fe2000bf05070 */
[----:B------:R-:W-:Y:S02]  /*5a00*/  ISETP.NE.U32.AND P4, PT, R72, RZ, PT ;  /* 0x000000ff4800720c */ /* 0x000fe40003f85070 */
[----:B------:R-:W-:Y:S01]  /*5a10*/  ISETP.NE.U32.AND P2, PT, RZ, UR56, PT ;  /* 0x00000038ff007c0c */ /* 0x000fe2000bf45070 */
[----:B------:R-:W-:Y:S01]  /*5a20*/  UISETP.NE.AND.EX UP1, UPT, UR61, URZ, UPT, UP0 ;  /* 0x000000ff3d00728c */ /* 0x000fe2000bf25300 */
[----:B------:R-:W-:Y:S01]  /*5a30*/  ISETP.NE.AND.EX P4, PT, R73, RZ, PT, P4 ;  /* 0x000000ff4900720c */ /* 0x000fe20003f85340 */
[----:B------:R-:W-:Y:S01]  /*5a40*/  UPLOP3.LUT UP0, UPT, UPT, UPT, UPT, 0x40, 0x4 ;  /* 0x000000000004789c */ /* 0x000fe20003f0e870 */
[----:B------:R-:W-:Y:S05]  /*5a50*/  ISETP.NE.AND.EX P2, PT, RZ, UR57, PT, P2 ;  /* 0x00000039ff007c0c */ /* 0x000fea000bf45320 */
[----:B------:R-:W-:Y:S06]  /*5a60*/  UISETP.NE.AND UP2, UPT, UR4, URZ, UPT ;  /* 0x000000ff0400728c */ /* 0x000fec000bf45270 */
[----:B------:R-:W-:Y:S05]  /*5a70*/  PLOP3.LUT P1, PT, PT, PT, UP2, 0x80, 0x8 ;  /* 0x000000000008781c */ /* 0x000fea0003f2f028 */
[----:B------:R-:W-:Y:S06]  /*5a80*/  @UP2 UPLOP3.LUT UP0, UPT, UPT, UPT, UP1, 0x80, 0x8 ;  /* 0x000000000008289c */ /* 0x000fec0003f0f010 */
[----:B------:R-:W-:Y:S01]  /*5a90*/  PLOP3.LUT P0, PT, PT, PT, UP0, 0x80, 0x8 ;  /* 0x000000000008781c */ /* 0x000fe20003f0f008 */
[----:B------:R-:W-:Y:S01]  /*5aa0*/  @!UPT UIADD3 URZ, UPT, UPT, URZ, URZ, URZ ;  /* 0x000000fffffff290 */ /* 0x000fe2000fffe0ff */
[----:B------:R-:W-:Y:S11]  /*5ab0*/  BRA.U !UP1, `(.L_x_94) ;  /* 0x00000001093c7547 */ /* 0x000ff6000b800000 */
[----:B------:R-:W-:Y:S01]  /*5ac0*/  UISETP.NE.U32.AND UP0, UPT, UR56, URZ, UPT ;  /* 0x000000ff3800728c */ /* 0x000fe2000bf05070 */
[----:B-1----:R-:W-:Y:S01]  /*5ad0*/  HFMA2 R0, -RZ, RZ, 0, 5.9604644775390625e-08 ;  /* 0x00000001ff007431 */ /* 0x002fe200000001ff */
[----:B------:R-:W1:Y:S01]  /*5ae0*/  LDCU.64 UR8, c[0x0][0x358] ;  /* 0x00006b00ff0877ac */ /* 0x000e620008000a00 */
[----:B------:R-:W-:Y:S01]  /*5af0*/  IMAD.MOV.U32 R74, RZ, RZ, 0x1 ;  /* 0x00000001ff4a7424 */ /* 0x000fe200078e00ff */
[----:B------:R-:W-:Y:S06]  /*5b00*/  UISETP.NE.AND.EX UP0, UPT, UR57, URZ, UPT, UP0 ;  /* 0x000000ff3900728c */ /* 0x000fec000bf05300 */
[----:B------:R-:W-:Y:S05]  /*5b10*/  PLOP3.LUT P3, PT, PT, PT, UP0, 0x80, 0x8 ;  /* 0x000000000008781c */ /* 0x000fea0003f6f008 */
[----:B------:R-:W2:Y:S01]  /*5b20*/  @UP0 LDCU.64 UR4, c[0x0][0x888] ;  /* 0x00011100ff0407ac */ /* 0x000ea20008000a00 */
[----:B------:R-:W-:Y:S07]  /*5b30*/  @UP0 UIMAD UR6, UR36, UR60, URZ ;  /* 0x0000003c240602a4 */ /* 0x000fee000f8e02ff */
[----:B------:R-:W-:Y:S01]  /*5b40*/  @!P3 PRMT R74, R0, 0x7610, R74 ;  /* 0x00007610004ab816 */ /* 0x000fe2000000004a */
[----:B--2---:R-:W-:Y:S06]  /*5b50*/  @UP0 UIMAD.WIDE UR4, UR6, 0x4, UR4 ;  /* 0x00000004060408a5 */ /* 0x004fec000f8e0204 */
[----:B-----5:R-:W-:Y:S01]  /*5b60*/  IMAD.U32 R40, RZ, RZ, UR4 ;  /* 0x00000004ff287e24 */ /* 0x020fe2000f8e00ff */
[----:B------:R-:W-:Y:S04]  /*5b70*/  MOV R41, UR5 ;  /* 0x0000000500297c02 */ /* 0x000fe80008000f00 */
[----:B------:R-:W2:Y:S01]  /*5b80*/  @!UP0 LDCU UR4, c[0x0][0x880] ;  /* 0x00011000ff0487ac */ /* 0x000ea20008000800 */
[----:B-1----:R3:W5:Y:S02]  /*5b90*/  @P3 LDG.E R40, desc[UR8][R40.64] ;  /* 0x0000000828283981 */ /* 0x002764000c1e1900 */
[----:B--23--:R-:W-:Y:S02]  /*5ba0*/  @!P3 IMAD.U32 R40, RZ, RZ, UR4 ;  /* 0x00000004ff28be24 */ /* 0x00cfe4000f8e00ff */
.L_x_94:
[----:B------:R-:W-:Y:S05]  /*5bb0*/  @!P4 BRA `(.L_x_95) ;  /* 0x000000000024c947 */ /* 0x000fea0003800000 */
[----:B------:R-:W-:Y:S01]  /*5bc0*/  ISETP.NE.U32.AND P3, PT, R70, RZ, PT ;  /* 0x000000ff4600720c */ /* 0x000fe20003f65070 */
[----:B------:R-:W2:Y:S03]  /*5bd0*/  LDCU.64 UR4, c[0x0][0x358] ;  /* 0x00006b00ff0477ac */ /* 0x000ea60008000a00 */
[----:B------:R-:W-:Y:S11]  /*5be0*/  ISETP.NE.AND.EX P3, PT, R71, RZ, PT, P3 ;  /* 0x000000ff4700720c */ /* 0x000ff60003f65330 */
[----:B------:R-:W-:Y:S02]  /*5bf0*/  @!UPT UIADD3 URZ, UPT, UPT, URZ, URZ, URZ ;  /* 0x000000fffffff290 */ /* 0x000fe4000fffe0ff */
[----:B------:R-:W3:Y:S01]  /*5c00*/  @P3 LDC.64 R2, c[0x0][0x8a8] ;  /* 0x00022a00ff023b82 */ /* 0x000ee20000000a00 */
[----:B-1----:R-:W-:Y:S04]  /*5c10*/  @P3 IMAD R0, R72, UR36, RZ ;  /* 0x0000002448003c24 */ /* 0x002fe8000f8e02ff */
[----:B---3--:R-:W-:Y:S05]  /*5c20*/  @P3 IMAD.WIDE R2, R0, 0x4, R2 ;  /* 0x0000000400023825 */ /* 0x008fea00078e0202 */
[----:B--2--5:R2:W5:Y:S02]  /*5c30*/  @P3 LDG.E R38, desc[UR4][R2.64] ;  /* 0x0000000402263981 */ /* 0x024564000c1e1900 */
[----:B--2---:R-:W3:Y:S02]  /*5c40*/  @!P3 LDC R38, c[0x0][0x8a0] ;  /* 0x00022800ff26bb82 */ /* 0x004ee40000000800 */
.L_x_95:
[----:B-----5:R-:W-:Y:S01]  /*5c50*/  ISETP.NE.AND P4, PT, R40, RZ, PT ;  /* 0x000000ff2800720c */ /* 0x020fe20003f85270 */
[----:B------:R-:W-:Y:S01]  /*5c60*/  BSSY B1, `(.L_x_96) ;  /* 0x0000042000017945 */ /* 0x000fe20003800000 */
[----:B------:R-:W-:Y:S01]  /*5c70*/  SEL R5, RZ, 0xffffffff, P2 ;  /* 0xffffffffff057807 */ /* 0x000fe20001000000 */
[----:B------:R-:W-:Y:S01]  /*5c80*/  IMAD.MOV.U32 R53, RZ, RZ, 0x1 ;  /* 0x00000001ff357424 */ /* 0x000fe200078e00ff */
[----:B------:R-:W-:Y:S02]  /*5c90*/  LOP3.LUT P3, RZ, R74, 0xff, RZ, 0xc0, !PT ;  /* 0x000000ff4aff7812 */ /* 0x000fe4000786c0ff */
[----:B------:R-:W-:Y:S02]  /*5ca0*/  CS2R R46, SRZ ;  /* 0x00000000002e7805 */ /* 0x000fe4000001ff00 */
[----:B-1----:R-:W-:Y:S02]  /*5cb0*/  @P1 SEL R0, RZ, 0xffffffff, P4 ;  /* 0xffffffffff001807 */ /* 0x002fe40002000000 */
[----:B------:R-:W-:Y:S02]  /*5cc0*/  CS2R R44, SRZ ;  /* 0x00000000002c7805 */ /* 0x000fe4000001ff00 */
[----:B------:R-:W-:Y:S02]  /*5cd0*/  LEA R2, R82, UR44, 0x3 ;  /* 0x0000002c52027c11 */ /* 0x000fe4000f8e18ff */
[----:B------:R-:W-:Y:S02]  /*5ce0*/  CS2R R50, SRZ ;  /* 0x0000000000327805 */ /* 0x000fe4000001ff00 */
[----:B------:R-:W-:Y:S02]  /*5cf0*/  @P0 SEL R0, R5, R0, !P3 ;  /* 0x0000000005000207 */ /* 0x000fe40005800000 */
[----:B------:R-:W-:Y:S02]  /*5d00*/  CS2R R48, SRZ ;  /* 0x0000000000307805 */ /* 0x000fe4000001ff00 */
[----:B------:R-:W-:Y:S02]  /*5d10*/  LEA R52, R36, UR44, 0x3 ;  /* 0x0000002c24347c11 */ /* 0x000fe4000f8e18ff */
[----:B------:R-:W-:Y:S02]  /*5d20*/  @P1 LOP3.LUT R0, R0, 0x1, RZ, 0xc0, !PT ;  /* 0x0000000100001812 */ /* 0x000fe400078ec0ff */
[----:B------:R-:W-:Y:S02]  /*5d30*/  SHF.L.U32 R3, R84, 0x1f, RZ ;  /* 0x0000001f54037819 */ /* 0x000fe400000006ff */
[----:B------:R-:W-:Y:S02]  /*5d40*/  ISETP.NE.U32.OR P6, PT, R0, 0x1, !P1 ;  /* 0x000000010000780c */ /* 0x000fe40004fc5470 */
[----:B------:R-:W-:Y:S02]  /*5d50*/  PLOP3.LUT P2, PT, PT, PT, UP1, 0x80, 0x8 ;  /* 0x000000000008781c */ /* 0x000fe40003f4f018 */
[----:B------:R-:W-:Y:S02]  /*5d60*/  LEA.HI R39, R36, R36, RZ, 0x1 ;  /* 0x0000002424277211 */ /* 0x000fe400078f08ff */
[----:B------:R-:W-:Y:S02]  /*5d70*/  SEL R4, RZ, 0xffffffff, P4 ;  /* 0xffffffffff047807 */ /* 0x000fe40002000000 */
[----:B------:R-:W-:Y:S05]  /*5d80*/  P2R R61, PR, RZ, 0x40 ;  /* 0x00000040ff3d7803 */ /* 0x000fea0000000000 */
[----:B------:R-:W-:Y:S02]  /*5d90*/  @P6 SHF.L.U32 R0, R81, 0x1f, RZ ;  /* 0x0000001f51006819 */ /* 0x000fe400000006ff */
[----:B------:R-:W-:Y:S02]  /*5da0*/  @P2 SEL R4, R5, R4, !P3 ;  /* 0x0000000405042207 */ /* 0x000fe40005800000 */
[----:B------:R1:W2:Y:S02]  /*5db0*/  @P6 SYNCS.PHASECHK.TRANS64.TRYWAIT P1, [R2+URZ+0x30], R0 ;  /* 0x00003000020065a7 */ /* 0x0002a400080211ff */
[----:B------:R-:W-:Y:S04]  /*5dc0*/  LOP3.LUT R4, R4, 0x1, RZ, 0xc0, !PT ;  /* 0x0000000104047812 */ /* 0x000fe800078ec0ff */
[----:B------:R-:W-:Y:S04]  /*5dd0*/  ISETP.NE.U32.AND P5, PT, R4, 0x1, PT ;  /* 0x000000010400780c */ /* 0x000fe80003fa5070 */
[----:B------:R-:W-:Y:S01]  /*5de0*/  P2R R54, PR, RZ, 0x20 ;  /* 0x00000020ff367803 */ /* 0x000fe20000000000 */
[----:B------:R4:W3:Y:S01]  /*5df0*/  SYNCS.PHASECHK.TRANS64.TRYWAIT P0, [R52+URZ+0xa0], R3 ;  /* 0x0000a003340075a7 */ /* 0x0008e200080011ff */
[C---:B-1----:R-:W-:Y:S01]  /*5e00*/  IMAD.SHL.U32 R0, R39.reuse, 0x80, RZ ;  /* 0x0000008027007824 */ /* 0x042fe200078e00ff */
[----:B------:R-:W-:Y:S04]  /*5e10*/  LOP3.LUT R39, R39, 0xffe, RZ, 0xc0, !PT ;  /* 0x00000ffe27277812 */ /* 0x000fe800078ec0ff */
[----:B------:R-:W-:Y:S01]  /*5e20*/  LOP3.LUT R0, R0, 0xffffff00, RZ, 0xc0, !PT ;  /* 0xffffff0000007812 */ /* 0x000fe200078ec0ff */
[----:B------:R-:W-:Y:S04]  /*5e30*/  IMAD.IADD R39, R36, 0x1, -R39 ;  /* 0x0000000124277824 */ /* 0x000fe800078e0a27 */
[----:B------:R-:W-:Y:S04]  /*5e40*/  IMAD.IADD R0, R37, 0x1, R0 ;  /* 0x0000000125007824 */ /* 0x000fe800078e0200 */
[----:B------:R-:W-:Y:S01]  /*5e50*/  IMAD R39, R39, 0x100000, R0 ;  /* 0x0010000027277824 */ /* 0x000fe200078e0200 */
[----:B--2---:R-:W-:Y:S01]  /*5e60*/  @P6 SEL R53, RZ, 0x1, !P1 ;  /* 0x00000001ff356807 */ /* 0x004fe20004800000 */
[----:B----4-:R-:W-:Y:S06]  /*5e70*/  @!P6 BRA `(.L_x_97) ;  /* 0x000000000080e947 */ /* 0x010fec0003800000 */
[----:B------:R-:W-:Y:S01]  /*5e80*/  @P5 IMAD R5, R82, 0x1000, R69 ;  /* 0x0000100052055824 */ /* 0x000fe200078e0245 */
[----:B------:R-:W-:Y:S01]  /*5e90*/  ISETP.NE.AND P1, PT, R53, RZ, PT ;  /* 0x000000ff3500720c */ /* 0x000fe20003f25270 */
[----:B------:R-:W-:Y:S01]  /*5ea0*/  BSSY B0, `(.L_x_98) ;  /* 0x000000b000007945 */ /* 0x000fe20003800000 */
[----:B------:R-:W-:Y:S01]  /*5eb0*/  CS2R R50, SRZ ;  /* 0x0000000000327805 */ /* 0x000fe2000001ff00 */
[----:B------:R-:W-:Y:S01]  /*5ec0*/  @P5 VIADD R4, R5, UR44 ;  /* 0x0000002c05045c36 */ /* 0x000fe20008000000 */
[----:B------:R-:W-:Y:S02]  /*5ed0*/  CS2R R48, SRZ ;  /* 0x0000000000307805 */ /* 0x000fe4000001ff00 */
[----:B------:R-:W-:Y:S02]  /*5ee0*/  CS2R R46, SRZ ;  /* 0x00000000002e7805 */ /* 0x000fe4000001ff00 */
[----:B------:R-:W-:Y:S01]  /*5ef0*/  CS2R R44, SRZ ;  /* 0x00000000002c7805 */ /* 0x000fe2000001ff00 */
[----:B------:R-:W-:Y:S04]  /*5f00*/  @P5 IMAD R4, R85, -0x10, R4 ;  /* 0xfffffff055045824 */ /* 0x000fe800078e0204 */
[----:B------:R-:W-:Y:S05]  /*5f10*/  @P1 BRA `(.L_x_99) ;  /* 0x00000000000c1947 */ /* 0x000fea0003800000 */
[----:B------:R-:W-:Y:S04]  /*5f20*/  SHF.L.U32 R0, R81, 0x1f, RZ ;  /* 0x0000001f51007819 */ /* 0x000fe800000006ff */
[----:B------:R-:W1:Y:S02]  /*5f30*/  SYNCS.PHASECHK.TRANS64.TRYWAIT P1, [R2+URZ+0x30], R0 ;  /* 0x00003000020075a7 */ /* 0x000e6400080211ff */
[----:B-1----:R-:W-:Y:S05]  /*5f40*/  @!P1 BRA `(.L_x_100) ;  /* 0x0000004000109947 */ /* 0x002fea0003800000 */
.L_x_99:
[----:B------:R-:W-:Y:S05]  /*5f50*/  BSYNC B0 ;  /* 0x0000000000007941 */ /* 0x000fea0003800000 */
.L_x_98:
[----:B------:R-:W-:Y:S01]  /*5f60*/  ISETP.NE.AND P1, PT, R54, RZ, PT ;  /* 0x000000ff3600720c */ /* 0x000fe20003f25270 */
[----:B-1----:R-:W-:Y:S02]  /*5f70*/  VIADD R2, R2, 0x50 ;  /* 0x0000005002027836 */ /* 0x002fe40000000000 */
[----:B------:R-:W-:Y:S02]  /*5f80*/  IMAD.U32 R0, RZ, RZ, UR45 ;  /* 0x0000002dff007e24 */ /* 0x000fe4000f8e00ff */
[----:B------:R-:W-:Y:S03]  /*5f90*/  VIADD R82, R82, 0x1 ;  /* 0x0000000152527836 */ /* 0x000fe60000000000 */
[----:B------:R-:W-:Y:S05]  /*5fa0*/  PRMT R0, R0, 0x654, R2 ;  /* 0x0000065400007816 */ /* 0x000fea0000000002 */
[----:B------:R1:W2:Y:S04]  /*5fb0*/  @P1 LDS.128 R48, [R5+UR44+0x200] ;  /* 0x0002002c05301984 */ /* 0x0002a80008000c00 */
[----:B------:R1:W4:Y:S01]  /*5fc0*/  @P1 LDS.128 R44, [R4+0x210] ;  /* 0x00021000042c1984 */ /* 0x0003220000000c00 */
[C---:B------:R-:W-:Y:S01]  /*5fd0*/  ISETP.NE.AND P1, PT, R82.reuse, 0x4, PT ;  /* 0x000000045200780c */ /* 0x040fe20003f25270 */
[----:B------:R-:W-:Y:S01]  /*5fe0*/  @!PT LDS RZ, [RZ] ;  /* 0x00000000fffff984 */ /* 0x000fe20000000800 */
[----:B------:R-:W-:Y:S01]  /*5ff0*/  @!PT LDS RZ, [RZ] ;  /* 0x00000000fffff984 */ /* 0x000fe20000000800 */
[----:B------:R-:W-:Y:S01]  /*6000*/  @!PT LDS RZ, [RZ] ;  /* 0x00000000fffff984 */ /* 0x000fe20000000800 */
[----:B------:R-:W-:Y:S01]  /*6010*/  @!PT LDS RZ, [RZ] ;  /* 0x00000000fffff984 */ /* 0x000fe20000000800 */
[----:B------:R5:W-:Y:S06]  /*6020*/  MEMBAR.ALL.CTA ;  /* 0x0000000000007992 */ /* 0x000bec0000008000 */
[----:B-----5:R-:W5:Y:S01]  /*6030*/  FENCE.VIEW.ASYNC.S ;  /* 0x00000000000073c6 */ /* 0x020f620000000000 */
[----:B------:R-:W-:Y:S01]  /*6040*/  SEL R82, R82, RZ, P1 ;  /* 0x000000ff52527207 */ /* 0x000fe20000800000 */
[----:B-----5:R5:W-:Y:S02]  /*6050*/  SYNCS.ARRIVE.TRANS64.RED.A1T0 RZ, [R0+URZ], RZ ;  /* 0x000000ff00ff79a7 */ /* 0x020be400081004ff */
[----:B-----5:R-:W-:Y:S04]  /*6060*/  SEL R0, RZ, 0x1, P1 ;  /* 0x00000001ff007807 */ /* 0x020fe80000800000 */
[----:B-12---:R-:W-:Y:S02]  /*6070*/  LOP3.LUT R81, R81, R0, RZ, 0x3c, !PT ;  /* 0x0000000051517212 */ /* 0x006fe400078e3cff */
.L_x_97:
[----:B------:R-:W-:Y:S05]  /*6080*/  BSYNC B1 ;  /* 0x0000000000017941 */ /* 0x000fea0003800000 */
.L_x_96:
[----:B------:R-:W-:Y:S04]  /*6090*/  SHF.R.U32.HI R0, RZ, 0x15, R39 ;  /* 0x00000015ff007819 */ /* 0x000fe80000011627 */
[----:B------:R-:W-:Y:S01]  /*60a0*/  LOP3.LUT P1, RZ, R0, 0x3, R75, 0x48, !PT ;  /* 0x0000000300ff7812 */ /* 0x000fe2000782484b */
[----:B------:R-:W-:Y:S01]  /*60b0*/  @!UPT UIADD3 URZ, UPT, UPT, URZ, URZ, URZ ;  /* 0x000000fffffff290 */ /* 0x000fe2000fffe0ff */
[----:B---3--:R-:W-:Y:S11]  /*60c0*/  @P0 BRA `(.L_x_101) ;  /* 0x0000000000080947 */ /* 0x008ff60003800000 */
[----:B------:R-:W1:Y:S02]  /*60d0*/  SYNCS.PHASECHK.TRANS64.TRYWAIT P0, [R52+URZ+0xa0], R3 ;  /* 0x0000a003340075a7 */ /* 0x000e6400080011ff */
[----:B-1----:R-:W-:Y:S05]  /*60e0*/  @!P0 BRA `(.L_x_102) ;  /* 0x0000003c00bc8947 */ /* 0x002fea0003800000 */
.L_x_101:
[----:B------:R-:W-:Y:S05]  /*60f0*/  @!P1 BRA `(.L_x_103) ;  /* 0x0000000000409947 */ /* 0x000fea0003800000 */
[----:B------:R-:W2:Y:S01]  /*6100*/  LDCU.64 UR8, c[0x4][0x78] ;  /* 0x01000f00ff0877ac */ /* 0x000ea20008000a00 */
[----:B-1----:R-:W-:Y:S01]  /*6110*/  MOV R3, 0x0 ;  /* 0x0000000000037802 */ /* 0x002fe20000000f00 */
[----:B------:R-:W-:Y:S02]  /*6120*/  HFMA2 R12, -RZ, RZ, 0, 5.9604644775390625e-08 ;  /* 0x00000001ff0c7431 */ /* 0x000fe400000001ff */
[----:B------:R-:W-:Y:S02]  /*6130*/  IMAD.MOV.U32 R8, RZ, RZ, 0x192 ;  /* 0x00000192ff087424 */ /* 0x000fe400078e00ff */
[----:B------:R-:W-:Y:S01]  /*6140*/  IMAD.MOV.U32 R13, RZ, RZ, RZ ;  /* 0x000000ffff0d7224 */ /* 0x000fe200078e00ff */
[----:B------:R-:W1:Y:S01]  /*6150*/  LDCU.64 UR6, c[0x4][0x80] ;  /* 0x01001000ff0677ac */ /* 0x000e620008000a00 */
[----:B------:R-:W3:Y:S01]  /*6160*/  LDC.64 R2, c[0x4][R3] ;  /* 0x0100000003027b82 */ /* 0x000ee20000000a00 */
[----:B------:R-:W5:Y:S01]  /*6170*/  LDCU.64 UR4, c[0x4][0x18] ;  /* 0x01000300ff0477ac */ /* 0x000f620008000a00 */
[----:B--2---:R-:W-:Y:S01]  /*6180*/  MOV R5, UR9 ;  /* 0x0000000900057c02 */ /* 0x004fe20008000f00 */
[----:B------:R-:W-:Y:S01]  /*6190*/  IMAD.U32 R4, RZ, RZ, UR8 ;  /* 0x00000008ff047e24 */ /* 0x000fe2000f8e00ff */
[----:B-1----:R-:W-:Y:S01]  /*61a0*/  MOV R7, UR7 ;  /* 0x0000000700077c02 */ /* 0x002fe20008000f00 */
[----:B------:R-:W-:Y:S01]  /*61b0*/  IMAD.U32 R6, RZ, RZ, UR6 ;  /* 0x00000006ff067e24 */ /* 0x000fe2000f8e00ff */
[----:B-----5:R-:W-:Y:S01]  /*61c0*/  MOV R11, UR5 ;  /* 0x00000005000b7c02 */ /* 0x020fe20008000f00 */
[----:B------:R-:W-:Y:S02]  /*61d0*/  IMAD.U32 R10, RZ, RZ, UR4 ;  /* 0x00000004ff0a7e24 */ /* 0x000fe4000f8e00ff */
[----:B------:R-:W-:Y:S07]  /*61e0*/  LEPC R20, `(.L_x_103) ;  /* 0x000000001014794e */ /* 0x000fee0000000000 */
[----:B---34-:R-:W-:Y:S05]  /*61f0*/  CALL.ABS.NOINC R2 ;  /* 0x0000000002007343 */ /* 0x018fea0003c00000 */
.L_x_103:
[----:B------:R-:W-:Y:S05]  /*6200*/  WARPSYNC.ALL ;  /* 0x0000000000007948 */ /* 0x000fea0003800000 */
[----:B------:R-:W-:Y:S01]  /*6210*/  R2UR UR4, R39 ;  /* 0x00000000270472ca */ /* 0x000fe200000e0000 */
[----:B------:R-:W-:Y:S01]  /*6220*/  BSSY.RECONVERGENT B0, `(.L_x_104) ;  /* 0x00000a0000007945 */ /* 0x000fe20003800200 */
[C---:B------:R-:W-:Y:S02]  /*6230*/  SHF.L.U32 R2, R48.reuse, 0x10, RZ ;  /* 0x0000001030027819 */ /* 0x040fe400000006ff */
[C---:B-1----:R-:W-:Y:S02]  /*6240*/  PRMT R3, R48.reuse, 0x8880, RZ ;  /* 0x0000888030037816 */ /* 0x042fe400000000ff */
[----:B------:R-:W-:Y:S02]  /*6250*/  SHF.L.U32 R41, R48, 0x8, RZ ;  /* 0x0000000830297819 */ /* 0x000fe400000006ff */
[----:B------:R-:W-:Y:S02]  /*6260*/  SHF.L.U32 R42, R49, 0x10, RZ ;  /* 0x00000010312a7819 */ /* 0x000fe400000006ff */
[----:B------:R-:W-:Y:S02]  /*6270*/  IADD3 R60, PT, PT, R69, UR44, RZ ;  /* 0x0000002c453c7c10 */ /* 0x000fe4000fffe0ff */
[----:B------:R-:W-:Y:S01]  /*6280*/  SHF.R.S32.HI R42, RZ, 0x18, R42 ;  /* 0x00000018ff2a7819 */ /* 0x000fe2000001142a */
[----:B------:R-:W-:Y:S01]  /*6290*/  LDTM.16dp32bit_t0_t15.x32 R4, tmem[UR4] ;  /* 0x00000004000479ee */ /* 0x000fe20008a80000 */
[----:B------:R-:W1:Y:S01]  /*62a0*/  LDTM.16dp32bit_t16_t31.x32 R4, tmem[UR4+0x20] ;  /* 0x00002004000479ee */ /* 0x000e620008aa0000 */
[----:B------:R-:W-:Y:S02]  /*62b0*/  SHF.L.U32 R55, R80, 0x4, RZ ;  /* 0x0000000450377819 */ /* 0x000fe400000006ff */
[----:B------:R-:W-:Y:S02]  /*62c0*/  ISETP.NE.AND P0, PT, R87, RZ, PT ;  /* 0x000000ff5700720c */ /* 0x000fe40003f05270 */
[----:B------:R-:W-:Y:S02]  /*62d0*/  IADD3 R89, PT, PT, R60, R55, RZ ;  /* 0x000000373c597210 */ /* 0x000fe40007ffe0ff */
[----:B------:R-:W-:Y:S01]  /*62e0*/  ISETP.NE.AND P6, PT, R61, RZ, PT ;  /* 0x000000ff3d00720c */ /* 0x000fe20003fc5270 */
[C---:B-1----:R-:W-:Y:S01]  /*62f0*/  IMAD R0, R38.reuse, R4, RZ ;  /* 0x0000000426007224 */ /* 0x042fe200078e02ff */
[----:B------:R-:W-:Y:S01]  /*6300*/  SHF.R.S32.HI R4, RZ, 0x18, R2 ;  /* 0x00000018ff047819 */ /* 0x000fe20000011402 */
[C---:B------:R-:W-:Y:S01]  /*6310*/  IMAD R2, R38.reuse, R5, RZ ;  /* 0x0000000526027224 */ /* 0x040fe200078e02ff */
[----:B------:R-:W-:Y:S01]  /*6320*/  SHF.R.S32.HI R5, RZ, 0x18, R41 ;  /* 0x00000018ff057819 */ /* 0x000fe20000011429 */
[----:B------:R-:W-:Y:S01]  /*6330*/  IMAD R0, R3, R40, R0 ;  /* 0x0000002803007224 */ /* 0x000fe200078e0200 */
[----:B------:R-:W-:Y:S01]  /*6340*/  PRMT R41, R49, 0x8880, RZ ;  /* 0x0000888031297816 */ /* 0x000fe200000000ff */
[----:B------:R-:W-:Y:S02]  /*6350*/  IMAD R3, R38, R6, RZ ;  /* 0x0000000626037224 */ /* 0x000fe400078e02ff */
[-C--:B------:R-:W-:Y:S01]  /*6360*/  IMAD R2, R4, R40.reuse, R2 ;  /* 0x0000002804027224 */ /* 0x080fe200078e0202 */
[----:B------:R-:W-:Y:S01]  /*6370*/  SHF.R.S32.HI R4, RZ, 0x18, R48 ;  /* 0x00000018ff047819 */ /* 0x000fe20000011430 */
[----:B------:R-:W-:Y:S02]  /*6380*/  IMAD R7, R38, R7, RZ ;  /* 0x0000000726077224 */ /* 0x000fe400078e02ff */
[-C--:B------:R-:W-:Y:S02]  /*6390*/  IMAD R3, R5, R40.reuse, R3 ;  /* 0x0000002805037224 */ /* 0x080fe400078e0203 */
[----:B------:R-:W-:Y:S02]  /*63a0*/  IMAD R7, R4, R40, R7 ;  /* 0x0000002804077224 */ /* 0x000fe400078e0207 */
[C---:B------:R-:W-:Y:S02]  /*63b0*/  IMAD R6, R38.reuse, R11, RZ ;  /* 0x0000000b26067224 */ /* 0x040fe400078e02ff */
[C---:B------:R-:W-:Y:S01]  /*63c0*/  IMAD R11, R38.reuse, R16, RZ ;  /* 0x00000010260b7224 */ /* 0x040fe200078e02ff */
[----:B------:R-:W-:Y:S01]  /*63d0*/  I2IP.S8.S32.SAT R56, R7, R3, RZ ;  /* 0x0000000307387239 */ /* 0x000fe200000014ff */
[C---:B------:R-:W-:Y:S02]  /*63e0*/  IMAD R16, R38.reuse, R21, RZ ;  /* 0x0000001526107224 */ /* 0x040fe400078e02ff */
[----:B------:R-:W-:Y:S01]  /*63f0*/  IMAD R21, R38, R26, RZ ;  /* 0x0000001a26157224 */ /* 0x000fe200078e02ff */
[----:B------:R-:W-:Y:S01]  /*6400*/  I2IP.S8.S32.SAT R56, R2, R0, R56 ;  /* 0x0000000002387239 */ /* 0x000fe20000001438 */
[C---:B------:R-:W-:Y:S01]  /*6410*/  IMAD R26, R38.reuse, R31, RZ ;  /* 0x0000001f261a7224 */ /* 0x040fe200078e02ff */
[----:B------:R-:W-:Y:S01]  /*6420*/  SHF.R.S32.HI R2, RZ, 0x18, R49 ;  /* 0x00000018ff027819 */ /* 0x000fe20000011431 */
[C---:B------:R-:W-:Y:S02]  /*6430*/  IMAD R3, R38.reuse, R8, RZ ;  /* 0x0000000826037224 */ /* 0x040fe400078e02ff */
[----:B------:R-:W-:Y:S02]  /*6440*/  IMAD.SHL.U32 R31, R49, 0x100, RZ ;  /* 0x00000100311f7824 */ /* 0x000fe400078e00ff */
[C---:B------:R-:W-:Y:S02]  /*6450*/  IMAD R8, R38.reuse, R13, RZ ;  /* 0x0000000d26087224 */ /* 0x040fe400078e02ff */
[C---:B------:R-:W-:Y:S01]  /*6460*/  IMAD R13, R38.reuse, R18, RZ ;  /* 0x00000012260d7224 */ /* 0x040fe200078e02ff */
[----:B------:R-:W-:Y:S01]  /*6470*/  SHF.R.S32.HI R0, RZ, 0x18, R31 ;  /* 0x00000018ff007819 */ /* 0x000fe2000001141f */
[----:B------:R-:W-:Y:S01]  /*6480*/  IMAD R18, R38, R23, RZ ;  /* 0x0000001726127224 */ /* 0x000fe200078e02ff */
[----:B------:R-:W-:Y:S01]  /*6490*/  SHF.L.U32 R31, R50, 0x10, RZ ;  /* 0x00000010321f7819 */ /* 0x000fe200000006ff */
[C---:B------:R-:W-:Y:S02]  /*64a0*/  IMAD R4, R38.reuse, R9, RZ ;  /* 0x0000000926047224 */ /* 0x040fe400078e02ff */
[C---:B------:R-:W-:Y:S01]  /*64b0*/  IMAD R23, R38.reuse, R28, RZ ;  /* 0x0000001c26177224 */ /* 0x040fe200078e02ff */
[----:B------:R-:W-:Y:S01]  /*64c0*/  SHF.R.S32.HI R31, RZ, 0x18, R31 ;  /* 0x00000018ff1f7819 */ /* 0x000fe2000001141f */
[C---:B------:R-:W-:Y:S02]  /*64d0*/  IMAD R7, R38.reuse, R12, RZ ;  /* 0x0000000c26077224 */ /* 0x040fe400078e02ff */
[----:B------:R-:W-:Y:S01]  /*64e0*/  IMAD R28, R38, R33, RZ ;  /* 0x00000021261c7224 */ /* 0x000fe200078e02ff */
[----:B------:R-:W-:Y:S01]  /*64f0*/  PRMT R33, R50, 0x8880, RZ ;  /* 0x0000888032217816 */ /* 0x000fe200000000ff */
[----:B------:R-:W-:Y:S02]  /*6500*/  IMAD R3, R41, R40, R3 ;  /* 0x0000002829037224 */ /* 0x000fe400078e0203 */
[C---:B------:R-:W-:Y:S02]  /*6510*/  IMAD R12, R38.reuse, R17, RZ ;  /* 0x00000011260c7224 */ /* 0x040fe400078e02ff */
[C---:B------:R-:W-:Y:S02]  /*6520*/  IMAD R5, R38.reuse, R10, RZ ;  /* 0x0000000a26057224 */ /* 0x040fe400078e02ff */
[----:B------:R-:W-:Y:S02]  /*6530*/  IMAD R17, R38, R22, RZ ;  /* 0x0000001626117224 */ /* 0x000fe400078e02ff */
[----:B------:R-:W-:Y:S02]  /*6540*/  IMAD R4, R42, R40, R4 ;  /* 0x000000282a047224 */ /* 0x000fe400078e0204 */
[C---:B------:R-:W-:Y:S02]  /*6550*/  IMAD R22, R38.reuse, R27, RZ ;  /* 0x0000001b26167224 */ /* 0x040fe400078e02ff */
[----:B------:R-:W-:Y:S01]  /*6560*/  IMAD R27, R38, R32, RZ ;  /* 0x00000020261b7224 */ /* 0x000fe200078e02ff */
[----:B------:R-:W-:Y:S01]  /*6570*/  SHF.L.U32 R32, R50, 0x8, RZ ;  /* 0x0000000832207819 */ /* 0x000fe200000006ff */
[-C--:B------:R-:W-:Y:S02]  /*6580*/  IMAD R5, R0, R40.reuse, R5 ;  /* 0x0000002800057224 */ /* 0x080fe400078e0205 */
[----:B------:R-:W-:Y:S01]  /*6590*/  IMAD.MOV.U32 R0, RZ, RZ, R33 ;  /* 0x000000ffff007224 */ /* 0x000fe200078e0021 */
[----:B------:R-:W-:Y:S01]  /*65a0*/  SHF.R.S32.HI R32, RZ, 0x18, R32 ;  /* 0x00000018ff207819 */ /* 0x000fe20000011420 */
[-C--:B------:R-:W-:Y:S01]  /*65b0*/  IMAD R6, R2, R40.reuse, R6 ;  /* 0x0000002802067224 */ /* 0x080fe200078e0206 */
[----:B------:R-:W-:Y:S01]  /*65c0*/  SHF.R.S32.HI R2, RZ, 0x18, R50 ;  /* 0x00000018ff027819 */ /* 0x000fe20000011432 */
[----:B------:R-:W-:Y:S01]  /*65d0*/  IMAD R7, R0, R40, R7 ;  /* 0x0000002800077224 */ /* 0x000fe200078e0207 */
[----:B------:R-:W-:Y:S01]  /*65e0*/  PRMT R0, R51, 0x8880, RZ ;  /* 0x0000888033007816 */ /* 0x000fe200000000ff */
[----:B------:R-:W-:Y:S01]  /*65f0*/  IMAD R9, R38, R14, RZ ;  /* 0x0000000e26097224 */ /* 0x000fe200078e02ff */
[----:B------:R-:W-:Y:S01]  /*6600*/  I2IP.S8.S32.SAT R6, R6, R5, RZ ;  /* 0x0000000506067239 */ /* 0x000fe200000014ff */
[-C--:B------:R-:W-:Y:S01]  /*6610*/  IMAD R8, R31, R40.reuse, R8 ;  /* 0x000000281f087224 */ /* 0x080fe200078e0208 */
[C---:B------:R-:W-:Y:S01]  /*6620*/  SHF.L.U32 R31, R51.reuse, 0x8, RZ ;  /* 0x00000008331f7819 */ /* 0x040fe200000006ff */
[----:B------:R-:W-:Y:S01]  /*6630*/  IMAD R10, R38, R15, RZ ;  /* 0x0000000f260a7224 */ /* 0x000fe200078e02ff */
[----:B------:R-:W-:Y:S01]  /*6640*/  I2IP.S8.S32.SAT R57, R4, R3, R6 ;  /* 0x0000000304397239 */ /* 0x000fe20000001406 */
[-C--:B------:R-:W-:Y:S01]  /*6650*/  IMAD R9, R32, R40.reuse, R9 ;  /* 0x0000002820097224 */ /* 0x080fe200078e0209 */
[----:B------:R-:W-:Y:S01]  /*6660*/  SHF.R.S32.HI R5, RZ, 0x18, R31 ;  /* 0x00000018ff057819 */ /* 0x000fe2000001141f */
[-C--:B------:R-:W-:Y:S01]  /*6670*/  IMAD R10, R2, R40.reuse, R10 ;  /* 0x00000028020a7224 */ /* 0x080fe200078e020a */
[----:B------:R-:W-:Y:S01]  /*6680*/  SHF.L.U32 R2, R51, 0x10, RZ ;  /* 0x0000001033027819 */ /* 0x000fe200000006ff */
[----:B------:R-:W-:Y:S01]  /*6690*/  IMAD R11, R0, R40, R11 ;  /* 0x00000028000b7224 */ /* 0x000fe200078e020b */
[----:B------:R-:W-:Y:S01]  /*66a0*/  SHF.R.S32.HI R0, RZ, 0x18, R51 ;  /* 0x00000018ff007819 */ /* 0x000fe20000011433 */
[C---:B------:R-:W-:Y:S01]  /*66b0*/  IMAD R15, R38.reuse, R20, RZ ;  /* 0x00000014260f7224 */ /* 0x040fe200078e02ff */
[----:B------:R-:W-:Y:S01]  /*66c0*/  SHF.R.S32.HI R2, RZ, 0x18, R2 ;  /* 0x00000018ff027819 */ /* 0x000fe20000011402 */
[C---:B------:R-:W-:Y:S01]  /*66d0*/  IMAD R14, R38.reuse, R19, RZ ;  /* 0x00000013260e7224 */ /* 0x040fe200078e02ff */
[C---:B----4-:R-:W-:Y:S01]  /*66e0*/  SHF.L.U32 R4, R45.reuse, 0x10, RZ ;  /* 0x000000102d047819 */ /* 0x050fe200000006ff */
[----:B------:R-:W-:Y:S01]  /*66f0*/  IMAD R19, R38, R24, RZ ;  /* 0x0000001826137224 */ /* 0x000fe200078e02ff */
[----:B------:R-:W-:Y:S01]  /*6700*/  PRMT R3, R45, 0x8880, RZ ;  /* 0x000088802d037816 */ /* 0x000fe200000000ff */
[-C--:B------:R-:W-:Y:S01]  /*6710*/  IMAD R12, R2, R40.reuse, R12 ;  /* 0x00000028020c7224 */ /* 0x080fe200078e020c */
[----:B------:R-:W-:Y:S01]  /*6720*/  PRMT R2, R44, 0x8880, RZ ;  /* 0x000088802c027816 */ /* 0x000fe200000000ff */
[-C--:B------:R-:W-:Y:S01]  /*6730*/  IMAD R13, R5, R40.reuse, R13 ;  /* 0x00000028050d7224 */ /* 0x080fe200078e020d */
[----:B------:R-:W-:Y:S01]  /*6740*/  SHF.R.S32.HI R4, RZ, 0x18, R4 ;  /* 0x00000018ff047819 */ /* 0x000fe20000011404 */
[----:B------:R-:W-:Y:S01]  /*6750*/  IMAD R14, R0, R40, R14 ;  /* 0x00000028000e7224 */ /* 0x000fe200078e020e */
[----:B------:R-:W-:Y:S01]  /*6760*/  MOV R0, R2 ;  /* 0x0000000200007202 */ /* 0x000fe20000000f00 */
[----:B------:R-:W-:Y:S01]  /*6770*/  IMAD.U32 R5, R44, 0x10000, RZ ;  /* 0x000100002c057824 */ /* 0x000fe200078e00ff */
[----:B------:R-:W-:Y:S01]  /*6780*/  I2IP.S8.S32.SAT R9, R10, R9, RZ ;  /* 0x000000090a097239 */ /* 0x000fe200000014ff */
[----:B------:R-:W-:Y:S01]  /*6790*/  IMAD R20, R38, R25, RZ ;  /* 0x0000001926147224 */ /* 0x000fe200078e02ff */
[----:B------:R-:W-:Y:S01]  /*67a0*/  I2IP.S8.S32.SAT R13, R14, R13, RZ ;  /* 0x0000000d0e0d7239 */ /* 0x000fe200000014ff */
[----:B------:R-:W-:Y:S01]  /*67b0*/  IMAD R15, R0, R40, R15 ;  /* 0x00000028000f7224 */ /* 0x000fe200078e020f */
[----:B------:R-:W-:Y:S01]  /*67c0*/  SHF.R.S32.HI R2, RZ, 0x18, R5 ;  /* 0x00000018ff027819 */ /* 0x000fe20000011405 */
[----:B------:R-:W-:Y:S01]  /*67d0*/  IMAD R24, R38, R29, RZ ;  /* 0x0000001d26187224 */ /* 0x000fe200078e02ff */
[----:B------:R-:W-:Y:S01]  /*67e0*/  SHF.L.U32 R0, R44, 0x8, RZ ;  /* 0x000000082c007819 */ /* 0x000fe200000006ff */
[----:B------:R-:W-:Y:S01]  /*67f0*/  IMAD R25, R38, R30, RZ ;  /* 0x0000001e26197224 */ /* 0x000fe200078e02ff */
[----:B------:R-:W-:Y:S01]  /*6800*/  I2IP.S8.S32.SAT R58, R8, R7, R9 ;  /* 0x00000007083a7239 */ /* 0x000fe20000001409 */
[----:B------:R-:W-:Y:S01]  /*6810*/  IMAD R16, R2, R40, R16 ;  /* 0x0000002802107224 */ /* 0x000fe200078e0210 */
[----:B------:R-:W-:Y:S01]  /*6820*/  SHF.R.S32.HI R0, RZ, 0x18, R0 ;  /* 0x00000018ff007819 */ /* 0x000fe20000011400 */
[----:B------:R-:W-:Y:S01]  /*6830*/  IMAD R29, R38, R34, RZ ;  /* 0x00000022261d7224 */ /* 0x000fe200078e02ff */
[----:B------:R-:W-:Y:S01]  /*6840*/  SHF.R.S32.HI R2, RZ, 0x18, R44 ;  /* 0x00000018ff027819 */ /* 0x000fe2000001142c */
[----:B------:R-:W-:Y:S01]  /*6850*/  IMAD.SHL.U32 R5, R45, 0x100, RZ ;  /* 0x000001002d057824 */ /* 0x000fe200078e00ff */
[----:B------:R-:W-:Y:S01]  /*6860*/  I2IP.S8.S32.SAT R59, R12, R11, R13 ;  /* 0x0000000b0c3b7239 */ /* 0x000fe2000000140d */
[-C--:B------:R-:W-:Y:S02]  /*6870*/  IMAD R17, R0, R40.reuse, R17 ;  /* 0x0000002800117224 */ /* 0x080fe400078e0211 */
[-C--:B------:R-:W-:Y:S01]  /*6880*/  IMAD R18, R2, R40.reuse, R18 ;  /* 0x0000002802127224 */ /* 0x080fe200078e0212 */
[----:B------:R-:W-:Y:S01]  /*6890*/  SHF.R.S32.HI R0, RZ, 0x18, R5 ;  /* 0x00000018ff007819 */ /* 0x000fe20000011405 */
[-C--:B------:R-:W-:Y:S01]  /*68a0*/  IMAD R19, R3, R40.reuse, R19 ;  /* 0x0000002803137224 */ /* 0x080fe200078e0213 */
[----:B------:R-:W-:Y:S01]  /*68b0*/  SHF.R.S32.HI R2, RZ, 0x18, R45 ;  /* 0x00000018ff027819 */ /* 0x000fe2000001142d */
[-C--:B------:R-:W-:Y:S01]  /*68c0*/  IMAD R20, R4, R40.reuse, R20 ;  /* 0x0000002804147224 */ /* 0x080fe200078e0214 */
[----:B------:R-:W-:Y:S01]  /*68d0*/  SHF.L.U32 R4, R46, 0x10, RZ ;  /* 0x000000102e047819 */ /* 0x000fe200000006ff */
[-C--:B------:R-:W-:Y:S01]  /*68e0*/  IMAD R21, R0, R40.reuse, R21 ;  /* 0x0000002800157224 */ /* 0x080fe200078e0215 */
[C---:B------:R-:W-:Y:S01]  /*68f0*/  PRMT R0, R46.reuse, 0x8880, RZ ;  /* 0x000088802e007816 */ /* 0x040fe200000000ff */
[----:B------:R1:W-:Y:S01]  /*6900*/  STS.128 [R69+UR44+0x4200], R56 ;  /* 0x0042003845007988 */ /* 0x0003e20008000c2c */
[----:B------:R-:W-:Y:S01]  /*6910*/  SHF.L.U32 R3, R46, 0x8, RZ ;  /* 0x000000082e037819 */ /* 0x000fe200000006ff */
[-C--:B------:R-:W-:Y:S01]  /*6920*/  IMAD R22, R2, R40.reuse, R22 ;  /* 0x0000002802167224 */ /* 0x080fe200078e0216 */
[----:B------:R-:W-:Y:S01]  /*6930*/  SHF.R.S32.HI R2, RZ, 0x18, R4 ;  /* 0x00000018ff027819 */ /* 0x000fe20000011404 */
[-C--:B------:R-:W-:Y:S01]  /*6940*/  IMAD R23, R0, R40.reuse, R23 ;  /* 0x0000002800177224 */ /* 0x080fe200078e0217 */
[----:B------:R-:W-:Y:S01]  /*6950*/  SHF.R.S32.HI R3, RZ, 0x18, R3 ;  /* 0x00000018ff037819 */ /* 0x000fe20000011403 */
[----:B------:R-:W-:Y:S01]  /*6960*/  IMAD R30, R38, R35, RZ ;  /* 0x00000023261e7224 */ /* 0x000fe200078e02ff */
[----:B------:R-:W-:Y:S01]  /*6970*/  SHF.R.S32.HI R0, RZ, 0x18, R46 ;  /* 0x00000018ff007819 */ /* 0x000fe2000001142e */
[-C--:B------:R-:W-:Y:S01]  /*6980*/  IMAD R24, R2, R40.reuse, R24 ;  /* 0x0000002802187224 */ /* 0x080fe200078e0218 */
[----:B------:R-:W-:Y:S01]  /*6990*/  PRMT R2, R47, 0x8880, RZ ;  /* 0x000088802f027816 */ /* 0x000fe200000000ff */
[-C--:B------:R-:W-:Y:S01]  /*69a0*/  IMAD R25, R3, R40.reuse, R25 ;  /* 0x0000002803197224 */ /* 0x080fe200078e0219 */
[C---:B------:R-:W-:Y:S01]  /*69b0*/  SHF.L.U32 R3, R47.reuse, 0x10, RZ ;  /* 0x000000102f037819 */ /* 0x040fe200000006ff */
[----:B------:R-:W-:Y:S01]  /*69c0*/  IMAD.SHL.U32 R4, R47, 0x100, RZ ;  /* 0x000001002f047824 */ /* 0x000fe200078e00ff */
[----:B------:R-:W-:Y:S01]  /*69d0*/  SHF.R.S32.HI R5, RZ, 0x18, R47 ;  /* 0x00000018ff057819 */ /* 0x000fe2000001142f */
[-C--:B------:R-:W-:Y:S01]  /*69e0*/  IMAD R26, R0, R40.reuse, R26 ;  /* 0x00000028001a7224 */ /* 0x080fe200078e021a */
[----:B------:R-:W-:Y:S01]  /*69f0*/  SHF.R.S32.HI R3, RZ, 0x18, R3 ;  /* 0x00000018ff037819 */ /* 0x000fe20000011403 */
[-C--:B------:R-:W-:Y:S01]  /*6a00*/  IMAD R27, R2, R40.reuse, R27 ;  /* 0x00000028021b7224 */ /* 0x080fe200078e021b */
[----:B------:R-:W-:Y:S02]  /*6a10*/  SHF.R.S32.HI R4, RZ, 0x18, R4 ;  /* 0x00000018ff047819 */ /* 0x000fe40000011404 */
[----:B------:R-:W-:Y:S01]  /*6a20*/  I2IP.S8.S32.SAT R17, R18, R17, RZ ;  /* 0x0000001112117239 */ /* 0x000fe200000014ff */
[-C--:B------:R-:W-:Y:S01]  /*6a30*/  IMAD R28, R3, R40.reuse, R28 ;  /* 0x00000028031c7224 */ /* 0x080fe200078e021c */
[----:B------:R-:W-:Y:S01]  /*6a40*/  I2IP.S8.S32.SAT R21, R22, R21, RZ ;  /* 0x0000001516157239 */ /* 0x000fe200000014ff */
[-C--:B------:R-:W-:Y:S01]  /*6a50*/  IMAD R29, R4, R40.reuse, R29 ;  /* 0x00000028041d7224 */ /* 0x080fe200078e021d */
[----:B------:R-:W-:Y:S01]  /*6a60*/  I2IP.S8.S32.SAT R16, R16, R15, R17 ;  /* 0x0000000f10107239 */ /* 0x000fe20000001411 */
[----:B------:R-:W-:Y:S01]  /*6a70*/  IMAD R30, R5, R40, R30 ;  /* 0x00000028051e7224 */ /* 0x000fe200078e021e */
[----:B------:R-:W-:Y:S02]  /*6a80*/  I2IP.S8.S32.SAT R17, R20, R19, R21 ;  /* 0x0000001314117239 */ /* 0x000fe40000001415 */
[----:B------:R-:W-:Y:S02]  /*6a90*/  I2IP.S8.S32.SAT R18, R26, R25, RZ ;  /* 0x000000191a127239 */ /* 0x000fe400000014ff */
[----:B------:R-:W-:Y:S02]  /*6aa0*/  I2IP.S8.S32.SAT R19, R30, R29, RZ ;  /* 0x0000001d1e137239 */ /* 0x000fe400000014ff */
[----:B------:R-:W-:Y:S02]  /*6ab0*/  I2IP.S8.S32.SAT R18, R24, R23, R18 ;  /* 0x0000001718127239 */ /* 0x000fe40000001412 */
[----:B------:R-:W-:Y:S02]  /*6ac0*/  I2IP.S8.S32.SAT R19, R28, R27, R19 ;  /* 0x0000001b1c137239 */ /* 0x000fe40000001413 */
[----:B------:R-:W-:Y:S02]  /*6ad0*/  LEA R0, R82, UR44, 0x3 ;  /* 0x0000002c52007c11 */ /* 0x000fe4000f8e18ff */
[----:B------:R-:W-:Y:S01]  /*6ae0*/  @P6 SHF.L.U32 R2, R81, 0x1f, RZ ;  /* 0x0000001f51026819 */ /* 0x000fe200000006ff */
[----:B------:R1:W-:Y:S01]  /*6af0*/  STS.128 [R89+0x4210], R16 ;  /* 0x0042101059007388 */ /* 0x0003e20000000c00 */
[----:B------:R-:W-:Y:S01]  /*6b00*/  @!PT LDS RZ, [RZ] ;  /* 0x00000000fffff984 */ /* 0x000fe20000000800 */
[----:B------:R-:W-:Y:S01]  /*6b10*/  @!PT LDS RZ, [RZ] ;  /* 0x00000000fffff984 */ /* 0x000fe20000000800 */
[----:B------:R-:W-:Y:S01]  /*6b20*/  @!PT LDS RZ, [RZ] ;  /* 0x00000000fffff984 */ /* 0x000fe20000000800 */
[----:B------:R-:W-:Y:S01]  /*6b30*/  @!PT LDS RZ, [RZ] ;  /* 0x00000000fffff984 */ /* 0x000fe20000000800 */
[----:B------:R2:W-:Y:S07]  /*6b40*/  MEMBAR.ALL.CTA ;  /* 0x0000000000007992 */ /* 0x0005ee0000008000 */
[----:B--2---:R-:W2:Y:S02]  /*6b50*/  FENCE.VIEW.ASYNC.S ;  /* 0x00000000000073c6 */ /* 0x004ea40000000000 */
[----:B--2---:R-:W-:Y:S06]  /*6b60*/  BAR.SYNC.DEFER_BLOCKING 0x1, 0x80 ;  /* 0x0042000000007b1d */ /* 0x004fec0000010000 */
[----:B------:R-:W-:Y:S05]  /*6b70*/  @P0 BRA `(.L_x_105) ;  /* 0x0000000000280947 */ /* 0x000fea0003800000 */
[----:B------:R-:W-:Y:S01]  /*6b80*/  UIADD3 UR4, UPT, UPT, UR44, 0x4200, URZ ;  /* 0x000042002c047890 */ /* 0x000fe2000fffe0ff */
[----:B------:R-:W-:Y:S05]  /*6b90*/  UMOV UR51, UR36 ;  /* 0x0000002400337c82 */ /* 0x000fea0008000000 */
[----:B------:R-:W-:Y:S01]  /*6ba0*/  MOV R86, UR4 ;  /* 0x0000000400567c02 */ /* 0x000fe20008000f00 */
[----:B------:R-:W-:Y:S03]  /*6bb0*/  UIADD3 UR4, UP0, UPT, UR62, 0x680, URZ ;  /* 0x000006803e047890 */ /* 0x000fe6000ff1e0ff */
[----:B------:R-:W-:Y:S01]  /*6bc0*/  R2UR UR48, R86 ;  /* 0x00000000563072ca */ /* 0x000fe200000e0000 */
[----:B------:R-:W-:Y:S11]  /*6bd0*/  UIADD3.X UR5, UPT, UPT, URZ, UR63, URZ, UP0, !UPT ;  /* 0x0000003fff057290 */ /* 0x000ff600087fe4ff */
[----:B------:R-:W-:Y:S01]  /*6be0*/  @!UPT UIADD3 URZ, UPT, UPT, URZ, URZ, URZ ;  /* 0x000000fffffff290 */ /* 0x000fe2000fffe0ff */
[----:B------:R2:W-:Y:S01]  /*6bf0*/  UTMASTG.3D [UR48], [UR4] ;  /* 0x00000030040073b5 */ /* 0x0005e20008010000 */
[----:B------:R0:W-:Y:S01]  /*6c00*/  UTMACMDFLUSH ;  /* 0x00000000000079b7 */ /* 0x0001e20000000000 */
[----:B--2---:R-:W-:Y:S04]  /*6c10*/  DEPBAR.LE SB0, 0x1 ;  /* 0x000080400000791a */ /* 0x004fe80000000000 */
.L_x_105:
[----:B------:R-:W-:Y:S05]  /*6c20*/  BSYNC.RECONVERGENT B0 ;  /* 0x0000000000007941 */ /* 0x000fea0003800200 */
.L_x_104:
[----:B------:R-:W-:Y:S06]  /*6c30*/  BAR.SYNC.DEFER_BLOCKING 0x1, 0x80 ;  /* 0x0042000000007b1d */ /* 0x000fec0000010000 */
[----:B------:R-:W2:Y:S01]  /*6c40*/  @P6 SYNCS.PHASECHK.TRANS64.TRYWAIT P0, [R0+URZ+0x30], R2 ;  /* 0x00003002000065a7 */ /* 0x000ea200080011ff */
[----:B------:R-:W-:Y:S01]  /*6c50*/  BSSY B1, `(.L_x_106) ;  /* 0x000001f000017945 */ /* 0x000fe20003800000 */
[----:B--2---:R-:W-:Y:S03]  /*6c60*/  @P6 SEL R53, RZ, 0x1, !P0 ;  /* 0x00000001ff356807 */ /* 0x004fe60004000000 */
[----:B------:R-:W-:Y:S05]  /*6c70*/  @!P6 BRA `(.L_x_107) ;  /* 0x000000000070e947 */ /* 0x000fea0003800000 */
[----:B------:R-:W-:Y:S01]  /*6c80*/  ISETP.NE.AND P1, PT, R54, RZ, PT ;  /* 0x000000ff3600720c */ /* 0x000fe20003f25270 */
[----:B------:R-:W-:Y:S01]  /*6c90*/  BSSY B0, `(.L_x_108) ;  /* 0x0000008000007945 */ /* 0x000fe20003800000 */
[----:B------:R-:W-:Y:S11]  /*6ca0*/  ISETP.NE.AND P0, PT, R53, RZ, PT ;  /* 0x000000ff3500720c */ /* 0x000ff60003f05270 */
[----:B------:R-:W-:Y:S04]  /*6cb0*/  @P1 IMAD R4, R82, 0x1000, R60 ;  /* 0x0000100052041824 */ /* 0x000fe800078e023c */
[----:B------:R-:W-:Y:S01]  /*6cc0*/  @P1 IMAD.IADD R3, R55, 0x1, R4 ;  /* 0x0000000137031824 */ /* 0x000fe200078e0204 */
[----:B------:R-:W-:Y:S06]  /*6cd0*/  @P0 BRA `(.L_x_109) ;  /* 0x00000000000c0947 */ /* 0x000fec0003800000 */
[----:B------:R-:W-:Y:S04]  /*6ce0*/  SHF.L.U32 R2, R81, 0x1f, RZ ;  /* 0x0000001f51027819 */ /* 0x000fe800000006ff */
[----:B------:R-:W2:Y:S02]  /*6cf0*/  SYNCS.PHASECHK.TRANS64.TRYWAIT P0, [R0+URZ+0x30], R2 ;  /* 0x00003002000075a7 */ /* 0x000ea400080011ff */
[----:B--2---:R-:W-:Y:S05]  /*6d00*/  @!P0 BRA `(.L_x_110) ;  /* 0x0000003000c88947 */ /* 0x004fea0003800000 */
.L_x_109:
[----:B------:R-:W-:Y:S05]  /*6d10*/  BSYNC B0 ;  /* 0x0000000000007941 */ /* 0x000fea0003800000 */
.L_x_108:
[----:B------:R-:W-:Y:S01]  /*6d20*/  ISETP.NE.AND P0, PT, R54, RZ, PT ;  /* 0x000000ff3600720c */ /* 0x000fe20003f05270 */
[----:B--2---:R-:W-:Y:S02]  /*6d30*/  VIADD R2, R0, 0x50 ;  /* 0x0000005000027836 */ /* 0x004fe40000000000 */
[----:B------:R-:W-:Y:S02]  /*6d40*/  IMAD.U32 R0, RZ, RZ, UR45 ;  /* 0x0000002dff007e24 */ /* 0x000fe4000f8e00ff */
[----:B------:R-:W-:Y:S03]  /*6d50*/  VIADD R82, R82, 0x1 ;  /* 0x0000000152527836 */ /* 0x000fe60000000000 */
[----:B------:R-:W-:Y:S05]  /*6d60*/  PRMT R0, R0, 0x654, R2 ;  /* 0x0000065400007816 */ /* 0x000fea0000000002 */
[----:B------:R2:W3:Y:S04]  /*6d70*/  @P0 LDS.128 R48, [R4+0x200] ;  /* 0x0002000004300984 */ /* 0x0004e80000000c00 */
        /* <DEDUP_REMOVED lines=11> */
[----:B--23--:R-:W-:Y:S02]  /*6e30*/  LOP3.LUT R81, R81, R0, RZ, 0x3c, !PT ;  /* 0x0000000051517212 */ /* 0x00cfe400078e3cff */
.L_x_107:
[----:B------:R-:W-:Y:S05]  /*6e40*/  BSYNC B1 ;  /* 0x0000000000017941 */ /* 0x000fea0003800000 */
.L_x_106:
[----:B------:R-:W-:Y:S05]  /*6e50*/  VIADD R0, R39, 0x40 ;  /* 0x0000004027007836 */ /* 0x000fea0000000000 */
[----:B------:R-:W-:Y:S04]  /*6e60*/  SHF.R.U32.HI R0, RZ, 0x15, R0 ;  /* 0x00000015ff007819 */ /* 0x000fe80000011600 */
[----:B------:R-:W-:Y:S11]  /*6e70*/  LOP3.LUT P0, RZ, R0, 0x3, R75, 0x48, !PT ;  /* 0x0000000300ff7812 */ /* 0x000ff6000780484b */
[----:B------:R-:W-:Y:S02]  /*6e80*/  @!UPT UIADD3 URZ, UPT, UPT, URZ, URZ, URZ ;  /* 0x000000fffffff290 */ /* 0x000fe4000fffe0ff */
[----:B------:R-:W-:Y:S05]  /*6e90*/  @!P0 BRA `(.L_x_111) ;  /* 0x0000000000408947 */ /* 0x000fea0003800000 */
[----:B------:R-:W2:Y:S01]  /*6ea0*/  LDCU.64 UR8, c[0x4][0x78] ;  /* 0x01000f00ff0877ac */ /* 0x000ea20008000a00 */
[----:B------:R-:W-:Y:S01]  /*6eb0*/  MOV R3, 0x0 ;  /* 0x0000000000037802 */ /* 0x000fe20000000f00 */
[----:B------:R-:W-:Y:S02]  /*6ec0*/  HFMA2 R12, -RZ, RZ, 0, 5.9604644775390625e-08 ;  /* 0x00000001ff0c7431 */ /* 0x000fe400000001ff */
[----:B------:R-:W-:Y:S02]  /*6ed0*/  IMAD.MOV.U32 R8, RZ, RZ, 0x192 ;  /* 0x00000192ff087424 */ /* 0x000fe400078e00ff */
[----:B------:R-:W-:Y:S01]  /*6ee0*/  IMAD.MOV.U32 R13, RZ, RZ, RZ ;  /* 0x000000ffff0d7224 */ /* 0x000fe200078e00ff */
[----:B------:R-:W3:Y:S01]  /*6ef0*/  LDCU.64 UR6, c[0x4][0x80] ;  /* 0x01001000ff0677ac */ /* 0x000ee20008000a00 */
[----:B------:R-:W1:Y:S01]  /*6f00*/  LDC.64 R2, c[0x4][R3] ;  /* 0x0100000003027b82 */ /* 0x000e620000000a00 */
[----:B------:R-:W5:Y:S01]  /*6f10*/  LDCU.64 UR4, c[0x4][0x18] ;  /* 0x01000300ff0477ac */ /* 0x000f620008000a00 */
[----:B--2---:R-:W-:Y:S01]  /*6f20*/  MOV R5, UR9 ;  /* 0x0000000900057c02 */ /* 0x004fe20008000f00 */
[----:B------:R-:W-:Y:S01]  /*6f30*/  IMAD.U32 R4, RZ, RZ, UR8 ;  /* 0x00000008ff047e24 */ /* 0x000fe2000f8e00ff */
[----:B---3--:R-:W-:Y:S01]  /*6f40*/  MOV R7, UR7 ;  /* 0x0000000700077c02 */ /* 0x008fe20008000f00 */
[----:B------:R-:W-:Y:S01]  /*6f50*/  IMAD.U32 R6, RZ, RZ, UR6 ;  /* 0x00000006ff067e24 */ /* 0x000fe2000f8e00ff */
[----:B-----5:R-:W-:Y:S01]  /*6f60*/  MOV R11, UR5 ;  /* 0x00000005000b7c02 */ /* 0x020fe20008000f00 */
[----:B------:R-:W-:Y:S02]  /*6f70*/  IMAD.U32 R10, RZ, RZ, UR4 ;  /* 0x00000004ff0a7e24 */ /* 0x000fe4000f8e00ff */
[----:B------:R-:W-:Y:S07]  /*6f80*/  LEPC R20, `(.L_x_111) ;  /* 0x000000001014794e */ /* 0x000fee0000000000 */
[----:B-1--4-:R-:W-:Y:S05]  /*6f90*/  CALL.ABS.NOINC R2 ;  /* 0x0000000002007343 */ /* 0x012fea0003c00000 */
.L_x_111:
[C---:B------:R-:W-:Y:S01]  /*6fa0*/  SHF.L.U32 R2, R48.reuse, 0x10, RZ ;  /* 0x0000001030027819 */ /* 0x040fe200000006ff */
[----:B------:R-:W-:Y:S05]  /*6fb0*/  WARPSYNC.ALL ;  /* 0x0000000000007948 */ /* 0x000fea0003800000 */
[----:B------:R-:W-:Y:S01]  /*6fc0*/  R2UR UR4, R39 ;  /* 0x00000000270472ca */ /* 0x000fe200000e0000 */
[----:B------:R-:W-:Y:S01]  /*6fd0*/  BSSY.RECONVERGENT B0, `(.L_x_112) ;  /* 0x0000099000007945 */ /* 0x000fe20003800200 */
[C---:B------:R-:W-:Y:S02]  /*6fe0*/  PRMT R3, R48.reuse, 0x8880, RZ ;  /* 0x0000888030037816 */ /* 0x040fe400000000ff */
[----:B------:R-:W-:Y:S02]  /*6ff0*/  SHF.L.U32 R41, R48, 0x8, RZ ;  /* 0x0000000830297819 */ /* 0x000fe400000006ff */
[C---:B------:R-:W-:Y:S02]  /*7000*/  SHF.L.U32 R42, R49.reuse, 0x10, RZ ;  /* 0x00000010312a7819 */ /* 0x040fe400000006ff */
[----:B------:R-:W-:Y:S02]  /*7010*/  SHF.L.U32 R43, R49, 0x8, RZ ;  /* 0x00000008312b7819 */ /* 0x000fe400000006ff */
[----:B------:R-:W-:Y:S02]  /*7020*/  SHF.R.S32.HI R42, RZ, 0x18, R42 ;  /* 0x00000018ff2a7819 */ /* 0x000fe4000001142a */
[----:B------:R-:W-:Y:S01]  /*7030*/  SHF.R.S32.HI R43, RZ, 0x18, R43 ;  /* 0x00000018ff2b7819 */ /* 0x000fe2000001142b */
[----:B-1----:R-:W-:Y:S01]  /*7040*/  LDTM.16dp32bit_t0_t15.x32 R4, tmem[UR4+0x40] ;  /* 0x00004004000479ee */ /* 0x002fe20008a80000 */
[----:B------:R-:W1:Y:S01]  /*7050*/  LDTM.16dp32bit_t16_t31.x32 R4, tmem[UR4+0x60] ;  /* 0x00006004000479ee */ /* 0x000e620008aa0000 */
[----:B------:R-:W-:Y:S02]  /*7060*/  ISETP.NE.AND P0, PT, R87, RZ, PT ;  /* 0x000000ff5700720c */ /* 0x000fe40003f05270 */
        /* <DEDUP_REMOVED lines=16> */
[----:B------:R-:W-:Y:S01]  /*7170*/  IMAD R5, R38, R9, RZ ;  /* 0x0000000926057224 */ /* 0x000fe200078e02ff */
[----:B------:R-:W-:Y:S01]  /*7180*/  PRMT R7, R50, 0x8880, RZ ;  /* 0x0000888032077816 */ /* 0x000fe200000000ff */
[----:B------:R-:W-:Y:S01]  /*7190*/  IMAD R12, R38, R16, RZ ;  /* 0x00000010260c7224 */ /* 0x000fe200078e02ff */
[----:B------:R-:W-:Y:S01]  /*71a0*/  I2IP.S8.S32.SAT R56, R2, R0, R56 ;  /* 0x0000000002387239 */ /* 0x000fe20000001438 */
[C---:B------:R-:W-:Y:S01]  /*71b0*/  IMAD R9, R38.reuse, R13, RZ ;  /* 0x0000000d26097224 */ /* 0x040fe200078e02ff */
[----:B------:R-:W-:Y:S01]  /*71c0*/  SHF.R.S32.HI R3, RZ, 0x18, R49 ;  /* 0x00000018ff037819 */ /* 0x000fe20000011431 */
[----:B------:R-:W-:Y:S01]  /*71d0*/  IMAD R16, R38, R20, RZ ;  /* 0x0000001426107224 */ /* 0x000fe200078e02ff */
[----:B----4-:R-:W-:Y:S01]  /*71e0*/  SHF.L.U32 R0, R44, 0x10, RZ ;  /* 0x000000102c007819 */ /* 0x010fe200000006ff */
[----:B------:R-:W-:Y:S01]  /*71f0*/  IMAD R13, R38, R17, RZ ;  /* 0x00000011260d7224 */ /* 0x000fe200078e02ff */
[----:B------:R-:W-:Y:S01]  /*7200*/  SHF.L.U32 R2, R44, 0x8, RZ ;  /* 0x000000082c027819 */ /* 0x000fe200000006ff */
[C---:B------:R-:W-:Y:S01]  /*7210*/  IMAD R20, R38.reuse, R24, RZ ;  /* 0x0000001826147224 */ /* 0x040fe200078e02ff */
[----:B------:R-:W-:Y:S01]  /*7220*/  SHF.R.S32.HI R0, RZ, 0x18, R0 ;  /* 0x00000018ff007819 */ /* 0x000fe20000011400 */
[C---:B------:R-:W-:Y:S01]  /*7230*/  IMAD R17, R38.reuse, R21, RZ ;  /* 0x0000001526117224 */ /* 0x040fe200078e02ff */
[----:B------:R-:W-:Y:S01]  /*7240*/  SHF.R.S32.HI R2, RZ, 0x18, R2 ;  /* 0x00000018ff027819 */ /* 0x000fe20000011402 */
[C---:B------:R-:W-:Y:S02]  /*7250*/  IMAD R24, R38.reuse, R28, RZ ;  /* 0x0000001c26187224 */ /* 0x040fe400078e02ff */
[C---:B------:R-:W-:Y:S02]  /*7260*/  IMAD R6, R38.reuse, R10, RZ ;  /* 0x0000000a26067224 */ /* 0x040fe400078e02ff */
[C---:B------:R-:W-:Y:S02]  /*7270*/  IMAD R21, R38.reuse, R25, RZ ;  /* 0x0000001926157224 */ /* 0x040fe400078e02ff */
[----:B------:R-:W-:Y:S01]  /*7280*/  IMAD R28, R38, R32, RZ ;  /* 0x00000020261c7224 */ /* 0x000fe200078e02ff */
[----:B------:R-:W-:Y:S01]  /*7290*/  SHF.L.U32 R32, R50, 0x10, RZ ;  /* 0x0000001032207819 */ /* 0x000fe200000006ff */
[-C--:B------:R-:W-:Y:S02]  /*72a0*/  IMAD R4, R41, R40.reuse, R4 ;  /* 0x0000002829047224 */ /* 0x080fe400078e0204 */
[----:B------:R-:W-:Y:S01]  /*72b0*/  IMAD R25, R38, R29, RZ ;  /* 0x0000001d26197224 */ /* 0x000fe200078e02ff */
[----:B------:R-:W-:Y:S01]  /*72c0*/  SHF.R.S32.HI R32, RZ, 0x18, R32 ;  /* 0x00000018ff207819 */ /* 0x000fe20000011420 */
[----:B------:R-:W-:Y:S02]  /*72d0*/  IMAD R5, R42, R40, R5 ;  /* 0x000000282a057224 */ /* 0x000fe400078e0205 */
[----:B------:R-:W-:Y:S01]  /*72e0*/  IMAD R29, R38, R33, RZ ;  /* 0x00000021261d7224 */ /* 0x000fe200078e02ff */
[----:B------:R-:W-:Y:S01]  /*72f0*/  SHF.L.U32 R33, R50, 0x8, RZ ;  /* 0x0000000832217819 */ /* 0x000fe200000006ff */
[C---:B------:R-:W-:Y:S02]  /*7300*/  IMAD R11, R38.reuse, R11, RZ ;  /* 0x0000000b260b7224 */ /* 0x040fe400078e02ff */
[C---:B------:R-:W-:Y:S01]  /*7310*/  IMAD R10, R38.reuse, R14, RZ ;  /* 0x0000000e260a7224 */ /* 0x040fe200078e02ff */
[----:B------:R-:W-:Y:S01]  /*7320*/  SHF.R.S32.HI R33, RZ, 0x18, R33 ;  /* 0x00000018ff217819 */ /* 0x000fe20000011421 */
[----:B------:R-:W-:Y:S02]  /*7330*/  IMAD R6, R43, R40, R6 ;  /* 0x000000282b067224 */ /* 0x000fe400078e0206 */
[C---:B------:R-:W-:Y:S02]  /*7340*/  IMAD R14, R38.reuse, R18, RZ ;  /* 0x00000012260e7224 */ /* 0x040fe400078e02ff */
[C---:B------:R-:W-:Y:S02]  /*7350*/  IMAD R18, R38.reuse, R22, RZ ;  /* 0x0000001626127224 */ /* 0x040fe400078e02ff */
[----:B------:R-:W-:Y:S01]  /*7360*/  IMAD R11, R3, R40, R11 ;  /* 0x00000028030b7224 */ /* 0x000fe200078e020b */
[----:B------:R-:W-:Y:S01]  /*7370*/  PRMT R3, R51, 0x8880, RZ ;  /* 0x0000888033037816 */ /* 0x000fe200000000ff */
[C---:B------:R-:W-:Y:S02]  /*7380*/  IMAD R22, R38.reuse, R26, RZ ;  /* 0x0000001a26167224 */ /* 0x040fe400078e02ff */
[C---:B------:R-:W-:Y:S01]  /*7390*/  IMAD R26, R38.reuse, R30, RZ ;  /* 0x0000001e261a7224 */ /* 0x040fe200078e02ff */
[----:B------:R-:W-:Y:S01]  /*73a0*/  I2IP.S8.S32.SAT R11, R11, R6, RZ ;  /* 0x000000060b0b7239 */ /* 0x000fe200000014ff */
[----:B------:R-:W-:Y:S01]  /*73b0*/  IMAD R8, R7, R40, R8 ;  /* 0x0000002807087224 */ /* 0x000fe200078e0208 */
[----:B------:R-:W-:Y:S01]  /*73c0*/  SHF.L.U32 R6, R51, 0x10, RZ ;  /* 0x0000001033067819 */ /* 0x000fe200000006ff */
[----:B------:R-:W-:Y:S01]  /*73d0*/  IMAD R30, R38, R34, RZ ;  /* 0x00000022261e7224 */ /* 0x000fe200078e02ff */
[----:B------:R-:W-:Y:S01]  /*73e0*/  SHF.R.S32.HI R34, RZ, 0x18, R50 ;  /* 0x00000018ff227819 */ /* 0x000fe20000011432 */
[----:B------:R-:W-:Y:S01]  /*73f0*/  IMAD R9, R32, R40, R9 ;  /* 0x0000002820097224 */ /* 0x000fe200078e0209 */
[----:B------:R-:W-:Y:S01]  /*7400*/  SHF.R.S32.HI R6, RZ, 0x18, R6 ;  /* 0x00000018ff067819 */ /* 0x000fe20000011406 */
[----:B------:R-:W-:Y:S01]  /*7410*/  IMAD R15, R38, R15, RZ ;  /* 0x0000000f260f7224 */ /* 0x000fe200078e02ff */
[----:B------:R-:W-:Y:S01]  /*7420*/  I2IP.S8.S32.SAT R57, R5, R4, R11 ;  /* 0x0000000405397239 */ /* 0x000fe2000000140b */
[-C--:B------:R-:W-:Y:S01]  /*7430*/  IMAD R10, R33, R40.reuse, R10 ;  /* 0x00000028210a7224 */ /* 0x080fe200078e020a */
[----:B------:R-:W-:Y:S01]  /*7440*/  SHF.L.U32 R5, R45, 0x10, RZ ;  /* 0x000000102d057819 */ /* 0x000fe200000006ff */
[----:B------:R-:W-:Y:S01]  /*7450*/  IMAD.SHL.U32 R7, R51, 0x100, RZ ;  /* 0x0000010033077824 */ /* 0x000fe200078e00ff */
[----:B------:R-:W-:Y:S01]  /*7460*/  PRMT R4, R45, 0x8880, RZ ;  /* 0x000088802d047816 */ /* 0x000fe200000000ff */
[-C--:B------:R-:W-:Y:S01]  /*7470*/  IMAD R15, R34, R40.reuse, R15 ;  /* 0x00000028220f7224 */ /* 0x080fe200078e020f */
[----:B------:R-:W-:Y:S01]  /*7480*/  SHF.R.S32.HI R5, RZ, 0x18, R5 ;  /* 0x00000018ff057819 */ /* 0x000fe20000011405 */
[-C--:B------:R-:W-:Y:S01]  /*7490*/  IMAD R12, R3, R40.reuse, R12 ;  /* 0x00000028030c7224 */ /* 0x080fe200078e020c */
[----:B------:R-:W-:Y:S01]  /*74a0*/  SHF.R.S32.HI R7, RZ, 0x18, R7 ;  /* 0x00000018ff077819 */ /* 0x000fe20000011407 */
[----:B------:R-:W-:Y:S01]  /*74b0*/  IMAD R13, R6, R40, R13 ;  /* 0x00000028060d7224 */ /* 0x000fe200078e020d */
[----:B------:R-:W-:Y:S01]  /*74c0*/  I2IP.S8.S32.SAT R15, R15, R10, RZ ;  /* 0x0000000a0f0f7239 */ /* 0x000fe200000014ff */
[----:B------:R-:W-:Y:S01]  /*74d0*/  IMAD R19, R38, R19, RZ ;  /* 0x0000001326137224 */ /* 0x000fe200078e02ff */
[----:B------:R-:W-:Y:S01]  /*74e0*/  SHF.R.S32.HI R10, RZ, 0x18, R51 ;  /* 0x00000018ff0a7819 */ /* 0x000fe20000011433 */
[----:B------:R-:W-:Y:S01]  /*74f0*/  IMAD R14, R7, R40, R14 ;  /* 0x00000028070e7224 */ /* 0x000fe200078e020e */
[----:B------:R-:W-:Y:S01]  /*7500*/  PRMT R3, R44, 0x8880, RZ ;  /* 0x000088802c037816 */ /* 0x000fe200000000ff */
[----:B------:R-:W-:Y:S01]  /*7510*/  IMAD R23, R38, R23, RZ ;  /* 0x0000001726177224 */ /* 0x000fe200078e02ff */
[----:B------:R-:W-:Y:S01]  /*7520*/  I2IP.S8.S32.SAT R58, R9, R8, R15 ;  /* 0x00000008093a7239 */ /* 0x000fe2000000140f */
[-C--:B------:R-:W-:Y:S02]  /*7530*/  IMAD R19, R10, R40.reuse, R19 ;  /* 0x000000280a137224 */ /* 0x080fe400078e0213 */
[-C--:B------:R-:W-:Y:S01]  /*7540*/  IMAD R16, R3, R40.reuse, R16 ;  /* 0x0000002803107224 */ /* 0x080fe200078e0210 */
[----:B------:R-:W-:Y:S01]  /*7550*/  SHF.R.S32.HI R3, RZ, 0x18, R44 ;  /* 0x00000018ff037819 */ /* 0x000fe2000001142c */
[----:B------:R-:W-:Y:S01]  /*7560*/  IMAD R17, R0, R40, R17 ;  /* 0x0000002800117224 */ /* 0x000fe200078e0211 */
[----:B------:R-:W-:Y:S01]  /*7570*/  I2IP.S8.S32.SAT R14, R19, R14, RZ ;  /* 0x0000000e130e7239 */ /* 0x000fe200000014ff */
[----:B------:R-:W-:Y:S02]  /*7580*/  IMAD.SHL.U32 R0, R45, 0x100, RZ ;  /* 0x000001002d007824 */ /* 0x000fe400078e00ff */
[-C--:B------:R-:W-:Y:S01]  /*7590*/  IMAD R18, R2, R40.reuse, R18 ;  /* 0x0000002802127224 */ /* 0x080fe200078e0212 */
[----:B------:R-:W-:Y:S01]  /*75a0*/  SHF.R.S32.HI R2, RZ, 0x18, R45 ;  /* 0x00000018ff027819 */ /* 0x000fe2000001142d */
[-C--:B------:R-:W-:Y:S01]  /*75b0*/  IMAD R23, R3, R40.reuse, R23 ;  /* 0x0000002803177224 */ /* 0x080fe200078e0217 */
[----:B------:R-:W-:Y:S01]  /*75c0*/  SHF.R.S32.HI R0, RZ, 0x18, R0 ;  /* 0x00000018ff007819 */ /* 0x000fe20000011400 */
[-C--:B------:R-:W-:Y:S01]  /*75d0*/  IMAD R20, R4, R40.reuse, R20 ;  /* 0x0000002804147224 */ /* 0x080fe200078e0214 */
[C---:B------:R-:W-:Y:S01]  /*75e0*/  SHF.L.U32 R4, R46.reuse, 0x10, RZ ;  /* 0x000000102e047819 */ /* 0x040fe200000006ff */
[-C--:B------:R-:W-:Y:S01]  /*75f0*/  IMAD R21, R5, R40.reuse, R21 ;  /* 0x0000002805157224 */ /* 0x080fe200078e0215 */
[----:B------:R-:W-:Y:S01]  /*7600*/  PRMT R3, R46, 0x8880, RZ ;  /* 0x000088802e037816 */ /* 0x000fe200000000ff */
[----:B------:R-:W-:Y:S01]  /*7610*/  IMAD R27, R38, R27, RZ ;  /* 0x0000001b261b7224 */ /* 0x000fe200078e02ff */
[----:B------:R-:W-:Y:S01]  /*7620*/  SHF.L.U32 R5, R46, 0x8, RZ ;  /* 0x000000082e057819 */ /* 0x000fe200000006ff */
[-C--:B------:R-:W-:Y:S01]  /*7630*/  IMAD R22, R0, R40.reuse, R22 ;  /* 0x0000002800167224 */ /* 0x080fe200078e0216 */
[----:B------:R-:W-:Y:S01]  /*7640*/  SHF.R.S32.HI R4, RZ, 0x18, R4 ;  /* 0x00000018ff047819 */ /* 0x000fe20000011404 */
[-C--:B------:R-:W-:Y:S01]  /*7650*/  IMAD R27, R2, R40.reuse, R27 ;  /* 0x00000028021b7224 */ /* 0x080fe200078e021b */
[----:B------:R-:W-:Y:S01]  /*7660*/  SHF.R.S32.HI R5, RZ, 0x18, R5 ;  /* 0x00000018ff057819 */ /* 0x000fe20000011405 */
[-C--:B------:R-:W-:Y:S01]  /*7670*/  IMAD R24, R3, R40.reuse, R24 ;  /* 0x0000002803187224 */ /* 0x080fe200078e0218 */
[C---:B------:R-:W-:Y:S01]  /*7680*/  SHF.L.U32 R3, R47.reuse, 0x10, RZ ;  /* 0x000000102f037819 */ /* 0x040fe200000006ff */
[-C--:B------:R-:W-:Y:S01]  /*7690*/  IMAD R25, R4, R40.reuse, R25 ;  /* 0x0000002804197224 */ /* 0x080fe200078e0219 */
[----:B------:R-:W-:Y:S01]  /*76a0*/  SHF.R.S32.HI R0, RZ, 0x18, R46 ;  /* 0x00000018ff007819 */ /* 0x000fe2000001142e */
[----:B------:R-:W-:Y:S01]  /*76b0*/  IMAD R31, R38, R31, RZ ;  /* 0x0000001f261f7224 */ /* 0x000fe200078e02ff */
[----:B------:R-:W-:Y:S01]  /*76c0*/  PRMT R2, R47, 0x8880, RZ ;  /* 0x000088802f027816 */ /* 0x000fe200000000ff */
[-C--:B------:R-:W-:Y:S01]  /*76d0*/  IMAD R26, R5, R40.reuse, R26 ;  /* 0x00000028051a7224 */ /* 0x080fe200078e021a */
[----:B------:R-:W-:Y:S01]  /*76e0*/  SHF.L.U32 R4, R47, 0x8, RZ ;  /* 0x000000082f047819 */ /* 0x000fe200000006ff */
[-C--:B------:R-:W-:Y:S01]  /*76f0*/  IMAD R31, R0, R40.reuse, R31 ;  /* 0x00000028001f7224 */ /* 0x080fe200078e021f */
[----:B------:R-:W-:Y:S01]  /*7700*/  SHF.R.S32.HI R3, RZ, 0x18, R3 ;  /* 0x00000018ff037819 */ /* 0x000fe20000011403 */
[-C--:B------:R-:W-:Y:S01]  /*7710*/  IMAD R28, R2, R40.reuse, R28 ;  /* 0x00000028021c7224 */ /* 0x080fe200078e021c */
[----:B------:R-:W-:Y:S01]  /*7720*/  SHF.R.S32.HI R4, RZ, 0x18, R4 ;  /* 0x00000018ff047819 */ /* 0x000fe20000011404 */
[----:B------:R-:W-:Y:S01]  /*7730*/  IMAD R35, R38, R35, RZ ;  /* 0x0000002326237224 */ /* 0x000fe200078e02ff */
[----:B------:R-:W-:Y:S01]  /*7740*/  SHF.R.S32.HI R5, RZ, 0x18, R47 ;  /* 0x00000018ff057819 */ /* 0x000fe2000001142f */
[----:B------:R-:W-:Y:S01]  /*7750*/  IMAD R29, R3, R40, R29 ;  /* 0x00000028031d7224 */ /* 0x000fe200078e021d */
[----:B------:R-:W-:Y:S01]  /*7760*/  I2IP.S8.S32.SAT R59, R13, R12, R14 ;  /* 0x0000000c0d3b7239 */ /* 0x000fe2000000140e */
[----:B------:R-:W-:Y:S01]  /*7770*/  IMAD R30, R4, R40, R30 ;  /* 0x00000028041e7224 */ /* 0x000fe200078e021e */
[----:B------:R-:W-:Y:S01]  /*7780*/  I2IP.S8.S32.SAT R18, R23, R18, RZ ;  /* 0x0000001217127239 */ /* 0x000fe200000014ff */
[----:B------:R-:W-:Y:S01]  /*7790*/  IMAD R35, R5, R40, R35 ;  /* 0x0000002805237224 */ /* 0x000fe200078e0223 */
[----:B------:R-:W-:Y:S01]  /*77a0*/  I2IP.S8.S32.SAT R22, R27, R22, RZ ;  /* 0x000000161b167239 */ /* 0x000fe200000014ff */
[----:B------:R1:W-:Y:S01]  /*77b0*/  STS.128 [R69+UR44+0x5200], R56 ;  /* 0x0052003845007988 */ /* 0x0003e20008000c2c */
[----:B------:R-:W-:Y:S02]  /*77c0*/  I2IP.S8.S32.SAT R26, R31, R26, RZ ;  /* 0x0000001a1f1a7239 */ /* 0x000fe400000014ff */
[----:B------:R-:W-:Y:S02]  /*77d0*/  I2IP.S8.S32.SAT R19, R35, R30, RZ ;  /* 0x0000001e23137239 */ /* 0x000fe400000014ff */
[----:B------:R-:W-:Y:S02]  /*77e0*/  I2IP.S8.S32.SAT R16, R17, R16, R18 ;  /* 0x0000001011107239 */ /* 0x000fe40000001412 */
[----:B------:R-:W-:Y:S02]  /*77f0*/  I2IP.S8.S32.SAT R17, R21, R20, R22 ;  /* 0x0000001415117239 */ /* 0x000fe40000001416 */
        /* <DEDUP_REMOVED lines=13> */
[----:B------:R-:W-:Y:S02]  /*78d0*/  UIADD3 UR4, UP0, UPT, UR62, 0x680, URZ ;  /* 0x000006803e047890 */ /* 0x000fe4000ff1e0ff */
[----:B------:R-:W-:Y:S02]  /*78e0*/  UIADD3 UR9, UPT, UPT, UR49, 0x40, URZ ;  /* 0x0000004031097890 */ /* 0x000fe4000fffe0ff */
[----:B------:R-:W-:Y:S02]  /*78f0*/  UIADD3 UR8, UPT, UPT, UR44, 0x5200, URZ ;  /* 0x000052002c087890 */ /* 0x000fe4000fffe0ff */
[----:B------:R-:W-:Y:S01]  /*7900*/  UIADD3.X UR5, UPT, UPT, URZ, UR63, URZ, UP0, !UPT ;  /* 0x0000003fff057290 */ /* 0x000fe200087fe4ff */
[----:B------:R-:W-:Y:S01]  /*7910*/  UMOV UR10, UR50 ;  /* 0x00000032000a7c82 */ /* 0x000fe20008000000 */
[----:B------:R-:W-:Y:S07]  /*7920*/  UMOV UR11, UR36 ;  /* 0x00000024000b7c82 */ /* 0x000fee0008000000 */
[----:B------:R2:W-:Y:S01]  /*7930*/  UTMASTG.3D [UR8], [UR4] ;  /* 0x00000008040073b5 */ /* 0x0005e20008010000 */
[----:B------:R0:W-:Y:S01]  /*7940*/  UTMACMDFLUSH ;  /* 0x00000000000079b7 */ /* 0x0001e20000000000 */
[----:B--2---:R-:W-:Y:S04]  /*7950*/  DEPBAR.LE SB0, 0x1 ;  /* 0x000080400000791a */ /* 0x004fe80000000000 */
.L_x_113:
[----:B------:R-:W-:Y:S05]  /*7960*/  BSYNC.RECONVERGENT B0 ;  /* 0x0000000000007941 */ /* 0x000fea0003800200 */
.L_x_112:
        /* <DEDUP_REMOVED lines=14> */
.L_x_117:
[----:B------:R-:W-:Y:S05]  /*7a50*/  BSYNC B0 ;  /* 0x0000000000007941 */ /* 0x000fea0003800000 */
.L_x_116:
[----:B------:R-:W-:Y:S01]  /*7a60*/  ISETP.NE.AND P0, PT, R54, RZ, PT ;  /* 0x000000ff3600720c */ /* 0x000fe20003f05270 */
[----:B------:R-:W-:Y:S11]  /*7a70*/  VIADD R82, R82, 0x1 ;  /* 0x0000000152527836 */ /* 0x000ff60000000000 */
[----:B------:R-:W-:Y:S01]  /*7a80*/  @!UPT UIADD3 URZ, UPT, UPT, URZ, URZ, URZ ;  /* 0x000000fffffff290 */ /* 0x000fe2000fffe0ff */
[----:B------:R3:W4:Y:S04]  /*7a90*/  @P0 LDS.128 R44, [R2+0x210] ;  /* 0x00021000022c0984 */ /* 0x0007280000000c00 */
[----:B------:R1:W1:Y:S01]  /*7aa0*/  @P0 LDS.128 R48, [R3+0x200] ;  /* 0x0002000003300984 */ /* 0x0002620000000c00 */
        /* <DEDUP_REMOVED lines=8> */
[----:B---3--:R-:W-:Y:S02]  /*7b30*/  VIADD R2, R0, 0x50 ;  /* 0x0000005000027836 */ /* 0x008fe40000000000 */
[----:B--2---:R-:W-:Y:S05]  /*7b40*/  IMAD.U32 R0, RZ, RZ, UR45 ;  /* 0x0000002dff007e24 */ /* 0x004fea000f8e00ff */
[----:B------:R-:W-:Y:S04]  /*7b50*/  PRMT R0, R0, 0x654, R2 ;  /* 0x0000065400007816 */ /* 0x000fe80000000002 */
[----:B-----5:R2:W-:Y:S02]  /*7b60*/  SYNCS.ARRIVE.TRANS64.RED.A1T0 RZ, [R0+URZ], RZ ;  /* 0x000000ff00ff79a7 */ /* 0x0205e400081004ff */
[----:B--2---:R-:W-:Y:S04]  /*7b70*/  SEL R0, RZ, 0x1, P0 ;  /* 0x00000001ff007807 */ /* 0x004fe80000000000 */
[----:B-1--4-:R-:W-:Y:S02]  /*7b80*/  LOP3.LUT R81, R81, R0, RZ, 0x3c, !PT ;  /* 0x0000000051517212 */ /* 0x012fe400078e3cff */
.L_x_115:
[----:B------:R-:W-:Y:S05]  /*7b90*/  BSYNC B1 ;  /* 0x0000000000017941 */ /* 0x000fea0003800000 */
.L_x_114:
        /* <DEDUP_REMOVED lines=21> */
.L_x_119:
        /* <DEDUP_REMOVED lines=36> */
[----:B------:R-:W-:Y:S01]  /*7f30*/  SHF.L.U32 R0, R44, 0x10, RZ ;  /* 0x000000102c007819 */ /* 0x000fe200000006ff */
        /* <DEDUP_REMOVED lines=110> */
[----:B------:R-:W-:Y:S02]  /*8620*/  UIADD3 UR4, UPT, UPT, UR44, 0x4200, URZ ;  /* 0x000042002c047890 */ /* 0x000fe4000fffe0ff */
[----:B------:R-:W-:Y:S01]  /*8630*/  UIADD3 UR9, UPT, UPT, UR49, 0x80, URZ ;  /* 0x0000008031097890 */ /* 0x000fe2000fffe0ff */
[----:B------:R-:W-:Y:S01]  /*8640*/  UMOV UR10, UR50 ;  /* 0x00000032000a7c82 */ /* 0x000fe20008000000 */
[----:B------:R-:W-:Y:S02]  /*8650*/  UMOV UR11, UR36 ;  /* 0x00000024000b7c82 */ /* 0x000fe40008000000 */
        /* <DEDUP_REMOVED lines=8> */
.L_x_121:
[----:B------:R-:W-:Y:S05]  /*86e0*/  BSYNC.RECONVERGENT B0 ;  /* 0x0000000000007941 */ /* 0x000fea0003800200 */
.L_x_120:
        /* <DEDUP_REMOVED lines=14> */
.L_x_125:
[----:B------:R-:W-:Y:S05]  /*87d0*/  BSYNC B0 ;  /* 0x0000000000007941 */ /* 0x000fea0003800000 */
.L_x_124:
        /* <DEDUP_REMOVED lines=18> */
.L_x_123:
[----:B------:R-:W-:Y:S05]  /*8900*/  BSYNC B1 ;  /* 0x0000000000017941 */ /* 0x000fea0003800000 */
.L_x_122:
        /* <DEDUP_REMOVED lines=21> */
.L_x_127:
[----:B------:R-:W-:Y:S01]  /*8a60*/  ISETP.NE.AND P0, PT, R87, RZ, PT ;  /* 0x000000ff5700720c */ /* 0x000fe20003f05270 */
[----:B------:R-:W-:Y:S05]  /*8a70*/  WARPSYNC.ALL ;  /* 0x0000000000007948 */ /* 0x000fea0003800000 */
[----:B------:R-:W-:Y:S01]  /*8a80*/  IMAD.SHL.U32 R66, R49, 0x100, RZ ;  /* 0x0000010031427824 */ /* 0x000fe200078e00ff */
[----:B------:R-:W-:Y:S01]  /*8a90*/  R2UR UR4, R39 ;  /* 0x00000000270472ca */ /* 0x000fe200000e0000 */
[----:B------:R-:W-:Y:S01]  /*8aa0*/  IMAD.SHL.U32 R60, R51, 0x100, RZ ;  /* 0x00000100333c7824 */ /* 0x000fe200078e00ff */
[C---:B------:R-:W-:Y:S01]  /*8ab0*/  SHF.L.U32 R2, R48.reuse, 0x10, RZ ;  /* 0x0000001030027819 */ /* 0x040fe200000006ff */
[----:B----4-:R-:W-:Y:S01]  /*8ac0*/  IMAD.SHL.U32 R54, R45, 0x100, RZ ;  /* 0x000001002d367824 */ /* 0x010fe200078e00ff */
[C---:B------:R-:W-:Y:S01]  /*8ad0*/  PRMT R0, R48.reuse, 0x8880, RZ ;  /* 0x0000888030007816 */ /* 0x040fe200000000ff */
[----:B------:R-:W-:Y:S01]  /*8ae0*/  BSSY.RECONVERGENT B0, `(.L_x_128) ;  /* 0x000009e000007945 */ /* 0x000fe20003800200 */
[----:B------:R-:W-:Y:S02]  /*8af0*/  SHF.L.U32 R3, R48, 0x8, RZ ;  /* 0x0000000830037819 */ /* 0x000fe400000006ff */
[----:B------:R-:W-:Y:S02]  /*8b00*/  SHF.R.S32.HI R2, RZ, 0x18, R2 ;  /* 0x00000018ff027819 */ /* 0x000fe40000011402 */
[----:B------:R-:W-:Y:S02]  /*8b10*/  PRMT R68, R49, 0x8880, RZ ;  /* 0x0000888031447816 */ /* 0x000fe400000000ff */
[----:B------:R-:W-:Y:S01]  /*8b20*/  SHF.R.S32.HI R3, RZ, 0x18, R3 ;  /* 0x00000018ff037819 */ /* 0x000fe20000011403 */
[----:B-1----:R-:W-:Y:S01]  /*8b30*/  LDTM.16dp32bit_t0_t15.x32 R4, tmem[UR4+0xc0] ;  /* 0x0000c004000479ee */ /* 0x002fe20008a80000 */
[----:B------:R-:W1:Y:S01]  /*8b40*/  LDTM.16dp32bit_t16_t31.x32 R4, tmem[UR4+0xe0] ;  /* 0x0000e004000479ee */ /* 0x000e620008aa0000 */
[----:B------:R-:W-:Y:S01]  /*8b50*/  NOP ;  /* 0x0000000000007918 */ /* 0x000fe20000000000 */
[----:B------:R-:W-:Y:S02]  /*8b60*/  SHF.L.U32 R63, R50, 0x8, RZ ;  /* 0x00000008323f7819 */ /* 0x000fe400000006ff */
[C---:B------:R-:W-:Y:S02]  /*8b70*/  PRMT R62, R51.reuse, 0x8880, RZ ;  /* 0x00008880333e7816 */ /* 0x040fe400000000ff */
[----:B------:R-:W-:Y:S02]  /*8b80*/  SHF.L.U32 R61, R51, 0x10, RZ ;  /* 0x00000010333d7819 */ /* 0x000fe400000006ff */
[----:B------:R-:W-:Y:S02]  /*8b90*/  R2UR UR5, R52 ;  /* 0x00000000340572ca */ /* 0x000fe400000e0000 */
[----:B------:R-:W-:Y:S01]  /*8ba0*/  SHF.R.S32.HI R39, RZ, 0x18, R48 ;  /* 0x00000018ff277819 */ /* 0x000fe20000011430 */
[----:B------:R-:W-:Y:S01]  /*8bb0*/  IMAD.SHL.U32 R48, R47, 0x100, RZ ;  /* 0x000001002f307824 */ /* 0x000fe200078e00ff */
[----:B------:R-:W-:Y:S02]  /*8bc0*/  SHF.L.U32 R67, R49, 0x10, RZ ;  /* 0x0000001031437819 */ /* 0x000fe400000006ff */
[C---:B------:R-:W-:Y:S02]  /*8bd0*/  PRMT R65, R50.reuse, 0x8880, RZ ;  /* 0x0000888032417816 */ /* 0x040fe400000000ff */
[----:B------:R-:W-:Y:S02]  /*8be0*/  SHF.R.S32.HI R41, RZ, 0x18, R49 ;  /* 0x00000018ff297819 */ /* 0x000fe40000011431 */
[----:B------:R-:W-:Y:S02]  /*8bf0*/  SHF.L.U32 R64, R50, 0x10, RZ ;  /* 0x0000001032407819 */ /* 0x000fe400000006ff */
[----:B------:R-:W-:Y:S01]  /*8c00*/  SHF.R.S32.HI R42, RZ, 0x18, R50 ;  /* 0x00000018ff2a7819 */ /* 0x000fe20000011432 */
[----:B------:R-:W-:Y:S01]  /*8c10*/  UIADD3 UR4, UPT, UPT, UR5, 0xc0, URZ ;  /* 0x000000c005047890 */ /* 0x000fe2000fffe0ff */
[----:B------:R-:W-:Y:S01]  /*8c20*/  PRMT R59, R44, 0x8880, RZ ;  /* 0x000088802c3b7816 */ /* 0x000fe200000000ff */
[C---:B-1----:R-:W-:Y:S02]  /*8c30*/  IMAD R4, R38.reuse, R4, RZ ;  /* 0x0000000426047224 */ /* 0x042fe400078e02ff */
[----:B------:R-:W-:Y:S01]  /*8c40*/  UPRMT UR4, UR45, 0x654, UR4 ;  /* 0x000006542d047896 */ /* 0x000fe20008000004 */
[C---:B------:R-:W-:Y:S01]  /*8c50*/  IMAD R5, R38.reuse, R5, RZ ;  /* 0x0000000526057224 */ /* 0x040fe200078e02ff */
[----:B------:R-:W-:Y:S01]  /*8c60*/  SHF.R.S32.HI R43, RZ, 0x18, R51 ;  /* 0x00000018ff2b7819 */ /* 0x000fe20000011433 */
[----:B------:R-:W-:Y:S01]  /*8c70*/  IMAD R6, R38, R6, RZ ;  /* 0x0000000626067224 */ /* 0x000fe200078e02ff */
[----:B------:R-:W-:Y:S01]  /*8c80*/  SHF.L.U32 R51, R46, 0x8, RZ ;  /* 0x000000082e337819 */ /* 0x000fe200000006ff */
[----:B------:R-:W-:Y:S01]  /*8c90*/  IMAD R4, R0, R40, R4 ;  /* 0x0000002800047224 */ /* 0x000fe200078e0204 */
[----:B------:R-:W-:Y:S01]  /*8ca0*/  MOV R0, R68 ;  /* 0x0000004400007202 */ /* 0x000fe20000000f00 */
[----:B------:R-:W-:Y:S01]  /*8cb0*/  IMAD R7, R38, R7, RZ ;  /* 0x0000000726077224 */ /* 0x000fe200078e02ff */
[----:B------:R-:W-:Y:S01]  /*8cc0*/  SHF.L.U32 R58, R44, 0x10, RZ ;  /* 0x000000102c3a7819 */ /* 0x000fe200000006ff */
[-C--:B------:R-:W-:Y:S01]  /*8cd0*/  IMAD R5, R2, R40.reuse, R5 ;  /* 0x0000002802057224 */ /* 0x080fe200078e0205 */
[----:B------:R-:W-:Y:S01]  /*8ce0*/  SYNCS.ARRIVE.TRANS64.RED.A1T0 RZ, [UR4], RZ ;  /* 0x000000ffffff79a7 */ /* 0x000fe20008100404 */
[----:B------:R-:W-:Y:S01]  /*8cf0*/  IMAD R6, R3, R40, R6 ;  /* 0x0000002803067224 */ /* 0x000fe200078e0206 */
[----:B------:R-:W-:Y:S01]  /*8d00*/  SHF.R.S32.HI R2, RZ, 0x18, R67 ;  /* 0x00000018ff027819 */ /* 0x000fe20000011443 */
[C---:B------:R-:W-:Y:S01]  /*8d10*/  IMAD R8, R38.reuse, R8, RZ ;  /* 0x0000000826087224 */ /* 0x040fe200078e02ff */
[----:B------:R-:W-:Y:S01]  /*8d20*/  SHF.R.S32.HI R3, RZ, 0x18, R66 ;  /* 0x00000018ff037819 */ /* 0x000fe20000011442 */
[-C--:B------:R-:W-:Y:S01]  /*8d30*/  IMAD R7, R39, R40.reuse, R7 ;  /* 0x0000002827077224 */ /* 0x080fe200078e0207 */
[----:B------:R-:W-:Y:S01]  /*8d40*/  MOV R39, R65 ;  /* 0x0000004100277202 */ /* 0x000fe20000000f00 */
[----:B------:R-:W-:Y:S01]  /*8d50*/  IMAD R9, R38, R9, RZ ;  /* 0x0000000926097224 */ /* 0x000fe200078e02ff */
[C---:B------:R-:W-:Y:S01]  /*8d60*/  PRMT R56, R45.reuse, 0x8880, RZ ;  /* 0x000088802d387816 */ /* 0x040fe200000000ff */
[----:B------:R-:W-:Y:S01]  /*8d70*/  IMAD R8, R0, R40, R8 ;  /* 0x0000002800087224 */ /* 0x000fe200078e0208 */
[----:B------:R-:W-:Y:S01]  /*8d80*/  SHF.L.U32 R55, R45, 0x10, RZ ;  /* 0x000000102d377819 */ /* 0x000fe200000006ff */
[----:B------:R-:W-:Y:S01]  /*8d90*/  IMAD R10, R38, R10, RZ ;  /* 0x0000000a260a7224 */ /* 0x000fe200078e02ff */
[----:B------:R-:W-:Y:S01]  /*8da0*/  PRMT R53, R46, 0x8880, RZ ;  /* 0x000088802e357816 */ /* 0x000fe200000000ff */
[----:B------:R-:W-:Y:S01]  /*8db0*/  IMAD R9, R2, R40, R9 ;  /* 0x0000002802097224 */ /* 0x000fe200078e0209 */
[----:B------:R-:W-:Y:S01]  /*8dc0*/  SHF.R.S32.HI R45, RZ, 0x18, R45 ;  /* 0x00000018ff2d7819 */ /* 0x000fe2000001142d */
[----:B------:R-:W-:Y:S01]  /*8dd0*/  IMAD R0, R38, R20, RZ ;  /* 0x0000001426007224 */ /* 0x000fe200078e02ff */
[----:B------:R-:W-:Y:S01]  /*8de0*/  SHF.L.U32 R52, R46, 0x10, RZ ;  /* 0x000000102e347819 */ /* 0x000fe200000006ff */
[C---:B------:R-:W-:Y:S01]  /*8df0*/  IMAD R11, R38.reuse, R11, RZ ;  /* 0x0000000b260b7224 */ /* 0x040fe200078e02ff */
[C---:B------:R-:W-:Y:S01]  /*8e00*/  PRMT R50, R47.reuse, 0x8880, RZ ;  /* 0x000088802f327816 */ /* 0x040fe200000000ff */
[C---:B------:R-:W-:Y:S01]  /*8e10*/  IMAD R2, R38.reuse, R21, RZ ;  /* 0x0000001526027224 */ /* 0x040fe200078e02ff */
[----:B------:R-:W-:Y:S01]  /*8e20*/  SHF.R.S32.HI R46, RZ, 0x18, R46 ;  /* 0x00000018ff2e7819 */ /* 0x000fe2000001142e */
[C---:B------:R-:W-:Y:S01]  /*8e30*/  IMAD R20, R38.reuse, R24, RZ ;  /* 0x0000001826147224 */ /* 0x040fe200078e02ff */
[----:B------:R-:W-:Y:S01]  /*8e40*/  SHF.L.U32 R49, R47, 0x10, RZ ;  /* 0x000000102f317819 */ /* 0x000fe200000006ff */
[C---:B------:R-:W-:Y:S01]  /*8e50*/  IMAD R21, R38.reuse, R25, RZ ;  /* 0x0000001926157224 */ /* 0x040fe200078e02ff */
[----:B------:R-:W-:Y:S01]  /*8e60*/  SHF.R.S32.HI R47, RZ, 0x18, R47 ;  /* 0x00000018ff2f7819 */ /* 0x000fe2000001142f */
[----:B------:R-:W-:Y:S01]  /*8e70*/  IMAD R24, R38, R28, RZ ;  /* 0x0000001c26187224 */ /* 0x000fe200078e02ff */
[----:B------:R-:W-:Y:S01]  /*8e80*/  SHF.L.U32 R57, R44, 0x8, RZ ;  /* 0x000000082c397819 */ /* 0x000fe200000006ff */
[----:B------:R-:W-:Y:S01]  /*8e90*/  IMAD R10, R3, R40, R10 ;  /* 0x00000028030a7224 */ /* 0x000fe200078e020a */
[----:B------:R-:W-:Y:S01]  /*8ea0*/  SHF.R.S32.HI R44, RZ, 0x18, R44 ;  /* 0x00000018ff2c7819 */ /* 0x000fe2000001142c */
[----:B------:R-:W-:Y:S01]  /*8eb0*/  IMAD R12, R38, R12, RZ ;  /* 0x0000000c260c7224 */ /* 0x000fe200078e02ff */
[----:B------:R-:W-:Y:S01]  /*8ec0*/  IADD3 R36, PT, PT, R36, 0x1, RZ ;  /* 0x0000000124247810 */ /* 0x000fe20007ffe0ff */
[C---:B------:R-:W-:Y:S02]  /*8ed0*/  IMAD R25, R38.reuse, R29, RZ ;  /* 0x0000001d26197224 */ /* 0x040fe400078e02ff */
[C---:B------:R-:W-:Y:S01]  /*8ee0*/  IMAD R28, R38.reuse, R32, RZ ;  /* 0x00000020261c7224 */ /* 0x040fe200078e02ff */
[----:B------:R-:W-:Y:S01]  /*8ef0*/  SHF.R.S32.HI R32, RZ, 0x18, R64 ;  /* 0x00000018ff207819 */ /* 0x000fe20000011440 */
[C---:B------:R-:W-:Y:S01]  /*8f00*/  IMAD R29, R38.reuse, R33, RZ ;  /* 0x00000021261d7224 */ /* 0x040fe200078e02ff */
[----:B------:R-:W-:Y:S01]  /*8f10*/  I2IP.S8.S32.SAT R33, R7, R6, RZ ;  /* 0x0000000607217239 */ /* 0x000fe200000014ff */
[----:B------:R-:W-:Y:S01]  /*8f20*/  IMAD R11, R41, R40, R11 ;  /* 0x00000028290b7224 */ /* 0x000fe200078e020b */
[----:B------:R-:W-:Y:S01]  /*8f30*/  SHF.R.S32.HI R6, RZ, 0x18, R63 ;  /* 0x00000018ff067819 */ /* 0x000fe2000001143f */
[C---:B------:R-:W-:Y:S01]  /*8f40*/  IMAD R13, R38.reuse, R13, RZ ;  /* 0x0000000d260d7224 */ /* 0x040fe200078e02ff */
[----:B------:R-:W-:Y:S01]  /*8f50*/  MOV R7, R62 ;  /* 0x0000003e00077202 */ /* 0x000fe20000000f00 */
[C---:B------:R-:W-:Y:S02]  /*8f60*/  IMAD R14, R38.reuse, R14, RZ ;  /* 0x0000000e260e7224 */ /* 0x040fe400078e02ff */
[C---:B------:R-:W-:Y:S02]  /*8f70*/  IMAD R3, R38.reuse, R22, RZ ;  /* 0x0000001626037224 */ /* 0x040fe400078e02ff */
[----:B------:R-:W-:Y:S02]  /*8f80*/  IMAD R12, R39, R40, R12 ;  /* 0x00000028270c7224 */ /* 0x000fe400078e020c */
[C---:B------:R-:W-:Y:S02]  /*8f90*/  IMAD R22, R38.reuse, R26, RZ ;  /* 0x0000001a26167224 */ /* 0x040fe400078e02ff */
[C---:B------:R-:W-:Y:S02]  /*8fa0*/  IMAD R15, R38.reuse, R15, RZ ;  /* 0x0000000f260f7224 */ /* 0x040fe400078e02ff */
[----:B------:R-:W-:Y:S02]  /*8fb0*/  IMAD R26, R38, R30, RZ ;  /* 0x0000001e261a7224 */ /* 0x000fe400078e02ff */
[----:B------:R-:W-:Y:S02]  /*8fc0*/  IMAD R13, R32, R40, R13 ;  /* 0x00000028200d7224 */ /* 0x000fe400078e020d */
[C---:B------:R-:W-:Y:S01]  /*8fd0*/  IMAD R30, R38.reuse, R34, RZ ;  /* 0x00000022261e7224 */ /* 0x040fe200078e02ff */
[----:B------:R-:W-:Y:S01]  /*8fe0*/  I2IP.S8.S32.SAT R34, R11, R10, RZ ;  /* 0x0000000a0b227239 */ /* 0x000fe200000014ff */
[----:B------:R-:W-:Y:S01]  /*8ff0*/  IMAD R16, R38, R16, RZ ;  /* 0x0000001026107224 */ /* 0x000fe200078e02ff */
[----:B------:R-:W-:Y:S01]  /*9000*/  SHF.R.S32.HI R10, RZ, 0x18, R61 ;  /* 0x00000018ff0a7819 */ /* 0x000fe2000001143d */
[----:B------:R-:W-:Y:S01]  /*9010*/  IMAD R14, R6, R40, R14 ;  /* 0x00000028060e7224 */ /* 0x000fe200078e020e */
[----:B------:R-:W-:Y:S01]  /*9020*/  I2IP.S8.S32.SAT R61, R9, R8, R34 ;  /* 0x00000008093d7239 */ /* 0x000fe20000001422 */
[----:B------:R-:W-:Y:S01]  /*9030*/  IMAD R17, R38, R17, RZ ;  /* 0x0000001126117224 */ /* 0x000fe200078e02ff */
[----:B------:R-:W-:Y:S01]  /*9040*/  SHF.R.S32.HI R11, RZ, 0x18, R60 ;  /* 0x00000018ff0b7819 */ /* 0x000fe2000001143c */
[----:B------:R-:W-:Y:S01]  /*9050*/  IMAD R15, R42, R40, R15 ;  /* 0x000000282a0f7224 */ /* 0x000fe200078e020f */
[----:B------:R-:W-:Y:S01]  /*9060*/  I2IP.S8.S32.SAT R60, R5, R4, R33 ;  /* 0x00000004053c7239 */ /* 0x000fe20000001421 */
[C---:B------:R-:W-:Y:S01]  /*9070*/  IMAD R18, R38.reuse, R18, RZ ;  /* 0x0000001226127224 */ /* 0x040fe200078e02ff */
[----:B------:R-:W-:Y:S01]  /*9080*/  SHF.R.S32.HI R5, RZ, 0x18, R58 ;  /* 0x00000018ff057819 */ /* 0x000fe2000001143a */
[----:B------:R-:W-:Y:S01]  /*9090*/  IMAD R16, R7, R40, R16 ;  /* 0x0000002807107224 */ /* 0x000fe200078e0210 */
[----:B------:R-:W-:Y:S01]  /*90a0*/  I2IP.S8.S32.SAT R14, R15, R14, RZ ;  /* 0x0000000e0f0e7239 */ /* 0x000fe200000014ff */
[----:B------:R-:W-:Y:S01]  /*90b0*/  IMAD R19, R38, R19, RZ ;  /* 0x0000001326137224 */ /* 0x000fe200078e02ff */
[----:B------:R-:W-:Y:S01]  /*90c0*/  SHF.R.S32.HI R7, RZ, 0x18, R48 ;  /* 0x00000018ff077819 */ /* 0x000fe20000011430 */
[----:B------:R-:W-:Y:S01]  /*90d0*/  IMAD R17, R10, R40, R17 ;  /* 0x000000280a117224 */ /* 0x000fe200078e0211 */
[----:B------:R-:W-:Y:S01]  /*90e0*/  I2IP.S8.S32.SAT R62, R13, R12, R14 ;  /* 0x0000000c0d3e7239 */ /* 0x000fe2000000140e */
[-C--:B------:R-:W-:Y:S01]  /*90f0*/  IMAD R18, R11, R40.reuse, R18 ;  /* 0x000000280b127224 */ /* 0x080fe200078e0212 */
[----:B------:R-:W-:Y:S01]  /*9100*/  SHF.R.S32.HI R6, RZ, 0x18, R57 ;  /* 0x00000018ff067819 */ /* 0x000fe20000011439 */
[----:B------:R-:W-:Y:S02]  /*9110*/  IMAD.MOV.U32 R4, RZ, RZ, R59 ;  /* 0x000000ffff047224 */ /* 0x000fe400078e003b */
[-C--:B------:R-:W-:Y:S02]  /*9120*/  IMAD R19, R43, R40.reuse, R19 ;  /* 0x000000282b137224 */ /* 0x080fe400078e0213 */
[----:B------:R-:W-:Y:S01]  /*9130*/  IMAD R0, R4, R40, R0 ;  /* 0x0000002804007224 */ /* 0x000fe200078e0200 */
[----:B------:R-:W-:Y:S01]  /*9140*/  MOV R4, R56 ;  /* 0x0000003800047202 */ /* 0x000fe20000000f00 */
[----:B------:R-:W-:Y:S01]  /*9150*/  IMAD R23, R38, R23, RZ ;  /* 0x0000001726177224 */ /* 0x000fe200078e02ff */
[----:B------:R-:W-:Y:S01]  /*9160*/  I2IP.S8.S32.SAT R18, R19, R18, RZ ;  /* 0x0000001213127239 */ /* 0x000fe200000014ff */
[-C--:B------:R-:W-:Y:S01]  /*9170*/  IMAD R2, R5, R40.reuse, R2 ;  /* 0x0000002805027224 */ /* 0x080fe200078e0202 */
[----:B------:R-:W-:Y:S01]  /*9180*/  SHF.R.S32.HI R5, RZ, 0x18, R55 ;  /* 0x00000018ff057819 */ /* 0x000fe20000011437 */
[----:B------:R-:W-:Y:S01]  /*9190*/  IMAD R3, R6, R40, R3 ;  /* 0x0000002806037224 */ /* 0x000fe200078e0203 */
[----:B------:R-:W-:Y:S01]  /*91a0*/  I2IP.S8.S32.SAT R63, R17, R16, R18 ;  /* 0x00000010113f7239 */ /* 0x000fe20000001412 */
[-C--:B------:R-:W-:Y:S01]  /*91b0*/  IMAD R23, R44, R40.reuse, R23 ;  /* 0x000000282c177224 */ /* 0x080fe200078e0217 */
[----:B------:R-:W-:Y:S01]  /*91c0*/  SHF.R.S32.HI R6, RZ, 0x18, R54 ;  /* 0x00000018ff067819 */ /* 0x000fe20000011436 */
[-C--:B------:R-:W-:Y:S01]  /*91d0*/  IMAD R20, R4, R40.reuse, R20 ;  /* 0x0000002804147224 */ /* 0x080fe200078e0214 */
[----:B------:R-:W-:Y:S01]  /*91e0*/  MOV R4, R53 ;  /* 0x0000003500047202 */ /* 0x000fe20000000f00 */
[----:B------:R1:W-:Y:S01]  /*91f0*/  STS.128 [R69+UR44+0x5200], R60 ;  /* 0x0052003c45007988 */ /* 0x0003e20008000c2c */
[----:B------:R-:W-:Y:S01]  /*9200*/  IMAD R27, R38, R27, RZ ;  /* 0x0000001b261b7224 */ /* 0x000fe200078e02ff */
[----:B------:R-:W-:Y:S01]  /*9210*/  I2IP.S8.S32.SAT R3, R23, R3, RZ ;  /* 0x0000000317037239 */ /* 0x000fe200000014ff */
[-C--:B------:R-:W-:Y:S01]  /*9220*/  IMAD R21, R5, R40.reuse, R21 ;  /* 0x0000002805157224 */ /* 0x080fe200078e0215 */
[----:B------:R-:W-:Y:S01]  /*9230*/  SHF.R.S32.HI R5, RZ, 0x18, R52 ;  /* 0x00000018ff057819 */ /* 0x000fe20000011434 */
[-C--:B------:R-:W-:Y:S01]  /*9240*/  IMAD R22, R6, R40.reuse, R22 ;  /* 0x0000002806167224 */ /* 0x080fe200078e0216 */
[----:B------:R-:W-:Y:S01]  /*9250*/  SHF.R.S32.HI R6, RZ, 0x18, R49 ;  /* 0x00000018ff067819 */ /* 0x000fe20000011431 */
[-C--:B------:R-:W-:Y:S02]  /*9260*/  IMAD R27, R45, R40.reuse, R27 ;  /* 0x000000282d1b7224 */ /* 0x080fe400078e021b */
[-C--:B------:R-:W-:Y:S01]  /*9270*/  IMAD R24, R4, R40.reuse, R24 ;  /* 0x0000002804187224 */ /* 0x080fe200078e0218 */
[----:B------:R-:W-:Y:S01]  /*9280*/  SHF.R.S32.HI R4, RZ, 0x18, R51 ;  /* 0x00000018ff047819 */ /* 0x000fe20000011433 */
[----:B------:R-:W-:Y:S01]  /*9290*/  IMAD R25, R5, R40, R25 ;  /* 0x0000002805197224 */ /* 0x000fe200078e0219 */
[----:B------:R-:W-:Y:S01]  /*92a0*/  MOV R5, R50 ;  /* 0x0000003200057202 */ /* 0x000fe20000000f00 */
[----:B------:R-:W-:Y:S02]  /*92b0*/  IMAD R31, R38, R31, RZ ;  /* 0x0000001f261f7224 */ /* 0x000fe400078e02ff */
[----:B------:R-:W-:Y:S01]  /*92c0*/  IMAD R26, R4, R40, R26 ;  /* 0x00000028041a7224 */ /* 0x000fe200078e021a */
[----:B------:R-:W-:Y:S01]  /*92d0*/  I2IP.S8.S32.SAT R4, R2, R0, R3 ;  /* 0x0000000002047239 */ /* 0x000fe20000001403 */
[-C--:B------:R-:W-:Y:S02]  /*92e0*/  IMAD R31, R46, R40.reuse, R31 ;  /* 0x000000282e1f7224 */ /* 0x080fe400078e021f */
[----:B------:R-:W-:Y:S01]  /*92f0*/  IMAD R28, R5, R40, R28 ;  /* 0x00000028051c7224 */ /* 0x000fe200078e021c */
[----:B------:R-:W-:Y:S01]  /*9300*/  I2IP.S8.S32.SAT R5, R27, R22, RZ ;  /* 0x000000161b057239 */ /* 0x000fe200000014ff */
[----:B------:R-:W-:Y:S01]  /*9310*/  IMAD R29, R6, R40, R29 ;  /* 0x00000028061d7224 */ /* 0x000fe200078e021d */
[----:B------:R-:W-:Y:S01]  /*9320*/  I2IP.S8.S32.SAT R6, R31, R26, RZ ;  /* 0x0000001a1f067239 */ /* 0x000fe200000014ff */
[----:B------:R-:W-:Y:S01]  /*9330*/  IMAD R35, R38, R35, RZ ;  /* 0x0000002326237224 */ /* 0x000fe200078e02ff */
[----:B------:R-:W-:Y:S01]  /*9340*/  I2IP.S8.S32.SAT R5, R21, R20, R5 ;  /* 0x0000001415057239 */ /* 0x000fe20000001405 */
[----:B------:R-:W-:Y:S01]  /*9350*/  IMAD R30, R7, R40, R30 ;  /* 0x00000028071e7224 */ /* 0x000fe200078e021e */
[----:B------:R-:W-:Y:S01]  /*9360*/  I2IP.S8.S32.SAT R6, R25, R24, R6 ;  /* 0x0000001819067239 */ /* 0x000fe20000001406 */
[----:B------:R-:W-:Y:S05]  /*9370*/  IMAD R35, R47, R40, R35 ;  /* 0x000000282f237224 */ /* 0x000fea00078e0223 */
[----:B------:R-:W-:Y:S04]  /*9380*/  I2IP.S8.S32.SAT R7, R35, R30, RZ ;  /* 0x0000001e23077239 */ /* 0x000fe800000014ff */
[----:B------:R-:W-:Y:S05]  /*9390*/  I2IP.S8.S32.SAT R7, R29, R28, R7 ;  /* 0x0000001c1d077239 */ /* 0x000fea0000001407 */
        /* <DEDUP_REMOVED lines=18> */
.L_x_129:
[----:B------:R-:W-:Y:S05]  /*94c0*/  BSYNC.RECONVERGENT B0 ;  /* 0x0000000000007941 */ /* 0x000fea0003800200 */
.L_x_128:
[----:B------:R-:W-:Y:S01]  /*94d0*/  R2UR UR5, R76 ;  /* 0x000000004c0572ca */ /* 0x000fe200000e0000 */
[----:B------:R-:W-:Y:S01]  /*94e0*/  BAR.SYNC.DEFER_BLOCKING 0x1, 0x80 ;  /* 0x0042000000007b1d */ /* 0x000fe20000010000 */
[----:B------:R-:W-:Y:S01]  /*94f0*/  R2UR UR4, R77 ;  /* 0x000000004d0472ca */ /* 0x000fe200000e0000 */
[----:B------:R-:W-:Y:S01]  /*9500*/  UISETP.NE.AND UP0, UPT, UR46, URZ, UPT ;  /* 0x000000ff2e00728c */ /* 0x000fe2000bf05270 */
[----:B------:R-:W-:Y:S02]  /*9510*/  ISETP.NE.AND P0, PT, R79, 0x2, PT ;  /* 0x000000024f00780c */ /* 0x000fe40003f05270 */
[----:B------:R-:W-:Y:S02]  /*9520*/  ISETP.NE.AND P1, PT, R36, 0x4, PT ;  /* 0x000000042400780c */ /* 0x000fe40003f25270 */
[----:B------:R-:W-:Y:S02]  /*9530*/  SEL R2, RZ, 0x1, P0 ;  /* 0x00000001ff027807 */ /* 0x000fe40000000000 */
[----:B------:R-:W-:Y:S02]  /*9540*/  SEL R0, RZ, 0x1, P1 ;  /* 0x00000001ff007807 */ /* 0x000fe40000800000 */
[----:B------:R-:W-:Y:S01]  /*9550*/  LOP3.LUT R83, R83, R2, RZ, 0x3c, !PT ;  /* 0x0000000253537212 */ /* 0x000fe200078e3cff */
[----:B------:R-:W-:Y:S01]  /*9560*/  UIADD3 UR31, UPT, UPT, UR37, UR5, URZ ;  /* 0x00000005251f7290 */ /* 0x000fe2000fffe0ff */
[----:B------:R-:W-:Y:S01]  /*9570*/  LOP3.LUT R84, R84, R0, RZ, 0x3c, !PT ;  /* 0x0000000054547212 */ /* 0x000fe200078e3cff */
[----:B------:R-:W-:Y:S01]  /*9580*/  UIADD3 UR30, UPT, UPT, UR38, UR4, URZ ;  /* 0x00000004261e7290 */ /* 0x000fe2000fffe0ff */
[----:B------:R-:W-:Y:S02]  /*9590*/  SEL R79, R79, RZ, P0 ;  /* 0x000000ff4f4f7207 */ /* 0x000fe40000000000 */
[----:B------:R-:W-:Y:S01]  /*95a0*/  SEL R36, R36, RZ, P1 ;  /* 0x000000ff24247207 */ /* 0x000fe20000800000 */
[----:B------:R-:W-:Y:S01]  /*95b0*/  UMOV UR36, UR59 ;  /* 0x0000003b00247c82 */ /* 0x000fe20008000000 */
[----:B------:R-:W-:Y:S07]  /*95c0*/  BRA.U UP0, `(.L_x_130) ;  /* 0xffffffb900c47547 */ /* 0x000fee000b83ffff */
[----:B------:R-:W-:Y:S05]  /*95d0*/  EXIT ;  /* 0x000000000000794d */ /* 0x000fea0003800000 */
.L_x_24:
[----:B---3--:R3:W4:Y:S02]  /*95e0*/  SYNCS.PHASECHK.TRANS64.TRYWAIT P0, [R0+URZ+0xf0], R2 ;  /* 0x0000f002000075a7 */ /* 0x00872400080011ff */
[----:B----4-:R-:W-:Y:S05]  /*95f0*/  @!P0 NANOSLEEP.SYNCS 0x989680 ;  /* 0x009896800000895d */ /* 0x010fea0003900000 */
[----:B------:R-:W4:Y:S02]  /*9600*/  @!P0 SYNCS.PHASECHK.TRANS64 P0, [R0+URZ+0xf0], R2 ;  /* 0x0000f002000085a7 */ /* 0x000f2400080010ff */
[----:B----4-:R-:W-:Y:S05]  /*9610*/  @!P0 BRA `(.L_x_24) ;  /* 0xfffffffc00f08947 */ /* 0x010fea000383ffff */
[----:B------:R-:W-:Y:S05]  /*9620*/  BRA `(.L_x_131) ;  /* 0xffffff8000907947 */ /* 0x000fea000383ffff */
.L_x_27:
[----:B--2---:R-:W-:-:S07]  /*9630*/  MOV R0, UR33 ;  /* 0x0000002100007c02 */ /* 0x004fce0008000f00 */
.L_x_132:
[----:B--2---:R2:W3:Y:S02]  /*9640*/  SYNCS.PHASECHK.TRANS64.TRYWAIT P0, [R0+URZ+0x18], R3 ;  /* 0x00001803000075a7 */ /* 0x0044e400080011ff */
[----:B---3--:R-:W-:Y:S05]  /*9650*/  @!P0 NANOSLEEP.SYNCS 0x989680 ;  /* 0x009896800000895d */ /* 0x008fea0003900000 */
[----:B------:R-:W3:Y:S02]  /*9660*/  @!P0 SYNCS.PHASECHK.TRANS64 P0, [R0+URZ+0x18], R3 ;  /* 0x00001803000085a7 */ /* 0x000ee400080010ff */
[----:B---3--:R-:W-:Y:S05]  /*9670*/  @!P0 BRA `(.L_x_132) ;  /* 0xfffffffc00f08947 */ /* 0x008fea000383ffff */
[----:B------:R-:W-:Y:S05]  /*9680*/  BRA `(.L_x_26) ;  /* 0xffffff8000d87947 */ /* 0x000fea000383ffff */
.L_x_34:
[----:B-1----:R-:W-:-:S07]  /*9690*/  MOV R0, UR17 ;  /* 0x0000001100007c02 */ /* 0x002fce0008000f00 */
.L_x_133:
[----:B-1----:R1:W2:Y:S02]  /*96a0*/  SYNCS.PHASECHK.TRANS64.TRYWAIT P0, [R0+URZ+0x18], R3 ;  /* 0x00001803000075a7 */ /* 0x0022a400080011ff */
[----:B--2---:R-:W-:Y:S05]  /*96b0*/  @!P0 NANOSLEEP.SYNCS 0x989680 ;  /* 0x009896800000895d */ /* 0x004fea0003900000 */
[----:B------:R-:W2:Y:S02]  /*96c0*/  @!P0 SYNCS.PHASECHK.TRANS64 P0, [R0+URZ+0x18], R3 ;  /* 0x00001803000085a7 */ /* 0x000ea400080010ff */
[----:B--2---:R-:W-:Y:S05]  /*96d0*/  @!P0 BRA `(.L_x_133) ;  /* 0xfffffffc00f08947 */ /* 0x004fea000383ffff */
[----:B------:R-:W-:Y:S05]  /*96e0*/  BRA `(.L_x_33) ;  /* 0xffffff8400947947 */ /* 0x000fea000383ffff */
.L_x_39:
[----:B-1----:R1:W2:Y:S02]  /*96f0*/  SYNCS.PHASECHK.TRANS64.TRYWAIT P0, [R3+URZ+0x80], R0 ;  /* 0x00008000030075a7 */ /* 0x0022a400080011ff */
[----:B--2---:R-:W-:Y:S05]  /*9700*/  @!P0 NANOSLEEP.SYNCS 0x989680 ;  /* 0x009896800000895d */ /* 0x004fea0003900000 */
[----:B------:R-:W2:Y:S02]  /*9710*/  @!P0 SYNCS.PHASECHK.TRANS64 P0, [R3+URZ+0x80], R0 ;  /* 0x00008000030085a7 */ /* 0x000ea400080010ff */
[----:B--2---:R-:W-:Y:S05]  /*9720*/  @!P0 BRA `(.L_x_39) ;  /* 0xfffffffc00f08947 */ /* 0x004fea000383ffff */
[----:B------:R-:W-:Y:S05]  /*9730*/  BRA `(.L_x_134) ;  /* 0xffffff8800387947 */ /* 0x000fea000383ffff */
.L_x_43:
[----:B------:R-:W-:-:S07]  /*9740*/  MOV R0, UR4 ;  /* 0x0000000400007c02 */ /* 0x000fce0008000f00 */
.L_x_135:
[----:B-1----:R1:W2:Y:S02]  /*9750*/  SYNCS.PHASECHK.TRANS64.TRYWAIT P0, [R0+URZ], R2 ;  /* 0x00000002000075a7 */ /* 0x0022a400080011ff */
[----:B--2---:R-:W-:Y:S05]  /*9760*/  @!P0 NANOSLEEP.SYNCS 0x989680 ;  /* 0x009896800000895d */ /* 0x004fea0003900000 */
[----:B------:R-:W2:Y:S02]  /*9770*/  @!P0 SYNCS.PHASECHK.TRANS64 P0, [R0+URZ], R2 ;  /* 0x00000002000085a7 */ /* 0x000ea400080010ff */
[----:B--2---:R-:W-:Y:S05]  /*9780*/  @!P0 BRA `(.L_x_135) ;  /* 0xfffffffc00f08947 */ /* 0x004fea000383ffff */
[----:B------:R-:W-:Y:S05]  /*9790*/  BRA `(.L_x_136) ;  /* 0xffffff8c00e47947 */ /* 0x000fea000383ffff */
.L_x_44:
[----:B------:R-:W-:-:S07]  /*97a0*/  MOV R0, UR5 ;  /* 0x0000000500007c02 */ /* 0x000fce0008000f00 */
.L_x_137:
[----:B-1----:R1:W2:Y:S02]  /*97b0*/  SYNCS.PHASECHK.TRANS64.TRYWAIT P0, [R0+URZ], R2 ;  /* 0x00000002000075a7 */ /* 0x0022a400080011ff */
[----:B--2---:R-:W-:Y:S05]  /*97c0*/  @!P0 NANOSLEEP.SYNCS 0x989680 ;  /* 0x009896800000895d */ /* 0x004fea0003900000 */
[----:B------:R-:W2:Y:S02]  /*97d0*/  @!P0 SYNCS.PHASECHK.TRANS64 P0, [R0+URZ], R2 ;  /* 0x00000002000085a7 */ /* 0x000ea400080010ff */
[----:B--2---:R-:W-:Y:S05]  /*97e0*/  @!P0 BRA `(.L_x_137) ;  /* 0xfffffffc00f08947 */ /* 0x004fea000383ffff */
[----:B------:R-:W-:Y:S05]  /*97f0*/  BRA `(.L_x_138) ;  /* 0xffffff8c00f07947 */ /* 0x000fea000383ffff */
.L_x_47:
[----:B--2---:R2:W3:Y:S02]  /*9800*/  SYNCS.PHASECHK.TRANS64.TRYWAIT P0, [R2+URZ+0xe0], R4 ;  /* 0x0000e004020075a7 */ /* 0x0044e400080011ff */
[----:B---3--:R-:W-:Y:S05]  /*9810*/  @!P0 NANOSLEEP.SYNCS 0x989680 ;  /* 0x009896800000895d */ /* 0x008fea0003900000 */
[----:B------:R-:W3:Y:S02]  /*9820*/  @!P0 SYNCS.PHASECHK.TRANS64 P0, [R2+URZ+0xe0], R4 ;  /* 0x0000e004020085a7 */ /* 0x000ee400080010ff */
[----:B---3--:R-:W-:Y:S05]  /*9830*/  @!P0 BRA `(.L_x_47) ;  /* 0xfffffffc00f08947 */ /* 0x008fea000383ffff */
[----:B------:R-:W-:Y:S05]  /*9840*/  BRA `(.L_x_139) ;  /* 0xffffff90004c7947 */ /* 0x000fea000383ffff */
.L_x_48:
[----:B------:R-:W-:-:S07]  /*9850*/  MOV R2, UR4 ;  /* 0x0000000400027c02 */ /* 0x000fce0008000f00 */
.L_x_140:
[----:B--2---:R2:W3:Y:S02]  /*9860*/  SYNCS.PHASECHK.TRANS64.TRYWAIT P0, [R2+URZ+0x90], R5 ;  /* 0x00009005020075a7 */ /* 0x0044e400080011ff */
[----:B---3--:R-:W-:Y:S05]  /*9870*/  @!P0 NANOSLEEP.SYNCS 0x989680 ;  /* 0x009896800000895d */ /* 0x008fea0003900000 */
[----:B------:R-:W3:Y:S02]  /*9880*/  @!P0 SYNCS.PHASECHK.TRANS64 P0, [R2+URZ+0x90], R5 ;  /* 0x00009005020085a7 */ /* 0x000ee400080010ff */
[----:B---3--:R-:W-:Y:S05]  /*9890*/  @!P0 BRA `(.L_x_140) ;  /* 0xfffffffc00f08947 */ /* 0x008fea000383ffff */
[----:B------:R-:W-:Y:S05]  /*98a0*/  BRA `(.L_x_141) ;  /* 0xffffff90005c7947 */ /* 0x000fea000383ffff */
.L_x_49:
[----:B--2---:R2:W3:Y:S02]  /*98b0*/  SYNCS.PHASECHK.TRANS64.TRYWAIT P1, [R2+URZ+0x80], R4 ;  /* 0x00008004020075a7 */ /* 0x0044e400080211ff */
[----:B---3--:R-:W-:Y:S05]  /*98c0*/  @!P1 NANOSLEEP.SYNCS 0x989680 ;  /* 0x009896800000995d */ /* 0x008fea0003900000 */
[----:B------:R-:W3:Y:S02]  /*98d0*/  @!P1 SYNCS.PHASECHK.TRANS64 P1, [R2+URZ+0x80], R4 ;  /* 0x00008004020095a7 */ /* 0x000ee400080210ff */
[----:B---3--:R-:W-:Y:S05]  /*98e0*/  @!P1 BRA `(.L_x_49) ;  /* 0xfffffffc00f09947 */ /* 0x008fea000383ffff */
[----:B------:R-:W-:Y:S05]  /*98f0*/  BRA `(.L_x_142) ;  /* 0xffffff90008c7947 */ /* 0x000fea000383ffff */
.L_x_52:
[----:B------:R-:W-:-:S07]  /*9900*/  MOV R0, UR4 ;  /* 0x0000000400007c02 */ /* 0x000fce0008000f00 */
.L_x_143:
[----:B--2---:R2:W3:Y:S02]  /*9910*/  SYNCS.PHASECHK.TRANS64.TRYWAIT P0, [R0+URZ+0x90], R2 ;  /* 0x00009002000075a7 */ /* 0x0044e400080011ff */
[----:B---3--:R-:W-:Y:S05]  /*9920*/  @!P0 NANOSLEEP.SYNCS 0x989680 ;  /* 0x009896800000895d */ /* 0x008fea0003900000 */
[----:B------:R-:W3:Y:S02]  /*9930*/  @!P0 SYNCS.PHASECHK.TRANS64 P0, [R0+URZ+0x90], R2 ;  /* 0x00009002000085a7 */ /* 0x000ee400080010ff */
[----:B---3--:R-:W-:Y:S05]  /*9940*/  @!P0 BRA `(.L_x_143) ;  /* 0xfffffffc00f08947 */ /* 0x008fea000383ffff */
[----:B------:R-:W-:Y:S05]  /*9950*/  BRA `(.L_x_51) ;  /* 0xffffff9000e07947 */ /* 0x000fea000383ffff */
.L_x_59:
[----:B-1----:R1:W2:Y:S02]  /*9960*/  SYNCS.PHASECHK.TRANS64.TRYWAIT P1, [R0+URZ+0x80], R2 ;  /* 0x00008002000075a7 */ /* 0x0022a400080211ff */
[----:B--2---:R-:W-:Y:S05]  /*9970*/  @!P1 NANOSLEEP.SYNCS 0x989680 ;  /* 0x009896800000995d */ /* 0x004fea0003900000 */
[----:B------:R-:W2:Y:S02]  /*9980*/  @!P1 SYNCS.PHASECHK.TRANS64 P1, [R0+URZ+0x80], R2 ;  /* 0x00008002000095a7 */ /* 0x000ea400080210ff */
[----:B--2---:R-:W-:Y:S05]  /*9990*/  @!P1 BRA `(.L_x_59) ;  /* 0xfffffffc00f09947 */ /* 0x004fea000383ffff */
[----:B------:R-:W-:Y:S05]  /*99a0*/  BRA `(.L_x_144) ;  /* 0xffffff98003c7947 */ /* 0x000fea000383ffff */
.L_x_60:
[----:B------:R-:W-:-:S07]  /*99b0*/  MOV R2, UR19 ;  /* 0x0000001300027c02 */ /* 0x000fce0008000f00 */
.L_x_145:
[----:B-1----:R1:W2:Y:S02]  /*99c0*/  SYNCS.PHASECHK.TRANS64.TRYWAIT P0, [R2+URZ+0xc0], R0 ;  /* 0x0000c000020075a7 */ /* 0x0022a400080011ff */
[----:B--2---:R-:W-:Y:S05]  /*99d0*/  @!P0 NANOSLEEP.SYNCS 0x989680 ;  /* 0x009896800000895d */ /* 0x004fea0003900000 */
[----:B------:R-:W2:Y:S02]  /*99e0*/  @!P0 SYNCS.PHASECHK.TRANS64 P0, [R2+URZ+0xc0], R0 ;  /* 0x0000c000020085a7 */ /* 0x000ea400080010ff */
[----:B--2---:R-:W-:Y:S05]  /*99f0*/  @!P0 BRA `(.L_x_145) ;  /* 0xfffffffc00f08947 */ /* 0x004fea000383ffff */
[----:B------:R-:W-:Y:S05]  /*9a00*/  BRA `(.L_x_146) ;  /* 0xffffff9800707947 */ /* 0x000fea000383ffff */
.L_x_63:
[----:B------:R-:W-:Y:S07]  /*9a10*/  MOV R0, UR6 ;  /* 0x0000000600007c02 */ /* 0x000fee0008000f00 */
.L_x_147:
[----:B-1----:R1:W2:Y:S02]  /*9a20*/  SYNCS.PHASECHK.TRANS64.TRYWAIT P0, [R0+URZ], R2 ;  /* 0x00000002000075a7 */ /* 0x0022a400080011ff */
[----:B--2---:R-:W-:Y:S05]  /*9a30*/  @!P0 NANOSLEEP.SYNCS 0x989680 ;  /* 0x009896800000895d */ /* 0x004fea0003900000 */
[----:B------:R-:W2:Y:S02]  /*9a40*/  @!P0 SYNCS.PHASECHK.TRANS64 P0, [R0+URZ], R2 ;  /* 0x00000002000085a7 */ /* 0x000ea400080010ff */
[----:B--2---:R-:W-:Y:S05]  /*9a50*/  @!P0 BRA `(.L_x_147) ;  /* 0xfffffffc00f08947 */ /* 0x004fea000383ffff */
[----:B------:R-:W-:Y:S05]  /*9a60*/  BRA `(.L_x_62) ;  /* 0xffffff9800a87947 */ /* 0x000fea000383ffff */
.L_x_66:
[----:B------:R-:W-:-:S07]  /*9a70*/  MOV R0, UR4 ;  /* 0x0000000400007c02 */ /* 0x000fce0008000f00 */
.L_x_148:
[----:B--2---:R2:W4:Y:S02]  /*9a80*/  SYNCS.PHASECHK.TRANS64.TRYWAIT P0, [R0+URZ], R2 ;  /* 0x00000002000075a7 */ /* 0x00452400080011ff */
[----:B----4-:R-:W-:Y:S05]  /*9a90*/  @!P0 NANOSLEEP.SYNCS 0x989680 ;  /* 0x009896800000895d */ /* 0x010fea0003900000 */
[----:B------:R-:W4:Y:S02]  /*9aa0*/  @!P0 SYNCS.PHASECHK.TRANS64 P0, [R0+URZ], R2 ;  /* 0x00000002000085a7 */ /* 0x000f2400080010ff */
[----:B----4-:R-:W-:Y:S05]  /*9ab0*/  @!P0 BRA `(.L_x_148) ;  /* 0xfffffffc00f08947 */ /* 0x010fea000383ffff */
[----:B------:R-:W-:Y:S05]  /*9ac0*/  BRA `(.L_x_149) ;  /* 0xffffff9c00487947 */ /* 0x000fea000383ffff */
.L_x_67:
[----:B------:R-:W-:-:S07]  /*9ad0*/  MOV R0, UR5 ;  /* 0x0000000500007c02 */ /* 0x000fce0008000f00 */
.L_x_150:
[----:B-1----:R1:W2:Y:S02]  /*9ae0*/  SYNCS.PHASECHK.TRANS64.TRYWAIT P0, [R0+URZ], R3 ;  /* 0x00000003000075a7 */ /* 0x0022a400080011ff */
[----:B--2---:R-:W-:Y:S05]  /*9af0*/  @!P0 NANOSLEEP.SYNCS 0x989680 ;  /* 0x009896800000895d */ /* 0x004fea0003900000 */
[----:B------:R-:W2:Y:S02]  /*9b00*/  @!P0 SYNCS.PHASECHK.TRANS64 P0, [R0+URZ], R3 ;  /* 0x00000003000085a7 */ /* 0x000ea400080010ff */
[----:B--2---:R-:W-:Y:S05]  /*9b10*/  @!P0 BRA `(.L_x_150) ;  /* 0xfffffffc00f08947 */ /* 0x004fea000383ffff */
[----:B------:R-:W-:Y:S05]  /*9b20*/  BRA `(.L_x_151) ;  /* 0xffffff9c00547947 */ /* 0x000fea000383ffff */
.L_x_68:
[----:B------:R-:W-:-:S07]  /*9b30*/  MOV R0, UR5 ;  /* 0x0000000500007c02 */ /* 0x000fce0008000f00 */
.L_x_152:
[----:B-1----:R1:W2:Y:S02]  /*9b40*/  SYNCS.PHASECHK.TRANS64.TRYWAIT P0, [R0+URZ], R3 ;  /* 0x00000003000075a7 */ /* 0x0022a400080011ff */
[----:B--2---:R-:W-:Y:S05]  /*9b50*/  @!P0 NANOSLEEP.SYNCS 0x989680 ;  /* 0x009896800000895d */ /* 0x004fea0003900000 */
[----:B------:R-:W2:Y:S02]  /*9b60*/  @!P0 SYNCS.PHASECHK.TRANS64 P0, [R0+URZ], R3 ;  /* 0x00000003000085a7 */ /* 0x000ea400080010ff */
[----:B--2---:R-:W-:Y:S05]  /*9b70*/  @!P0 BRA `(.L_x_152) ;  /* 0xfffffffc00f08947 */ /* 0x004fea000383ffff */
[----:B------:R-:W-:Y:S05]  /*9b80*/  BRA `(.L_x_153) ;  /* 0xffffff9c00607947 */ /* 0x000fea000383ffff */
.L_x_69:
[----:B-1----:R-:W-:-:S07]  /*9b90*/  MOV R0, UR4 ;  /* 0x0000000400007c02 */ /* 0x002fce0008000f00 */
.L_x_154:
[----:B-1----:R1:W2:Y:S02]  /*9ba0*/  SYNCS.PHASECHK.TRANS64.TRYWAIT P0, [R0+URZ], R2 ;  /* 0x00000002000075a7 */ /* 0x0022a400080011ff */
[----:B--2---:R-:W-:Y:S05]  /*9bb0*/  @!P0 NANOSLEEP.SYNCS 0x989680 ;  /* 0x009896800000895d */ /* 0x004fea0003900000 */
[----:B------:R-:W2:Y:S02]  /*9bc0*/  @!P0 SYNCS.PHASECHK.TRANS64 P0, [R0+URZ], R2 ;  /* 0x00000002000085a7 */ /* 0x000ea400080010ff */
[----:B--2---:R-:W-:Y:S05]  /*9bd0*/  @!P0 BRA `(.L_x_154) ;  /* 0xfffffffc00f08947 */ /* 0x004fea000383ffff */
[----:B------:R-:W-:Y:S05]  /*9be0*/  BRA `(.L_x_155) ;  /* 0xffffff9c006c7947 */ /* 0x000fea000383ffff */
.L_x_74:
[----:B--2---:R2:W3:Y:S02]  /*9bf0*/  SYNCS.PHASECHK.TRANS64.TRYWAIT P0, [R8+URZ+0x80], R0 ;  /* 0x00008000080075a7 */ /* 0x0044e400080011ff */
[----:B---3--:R-:W-:Y:S05]  /*9c00*/  @!P0 NANOSLEEP.SYNCS 0x989680 ;  /* 0x009896800000895d */ /* 0x008fea0003900000 */
[----:B------:R-:W3:Y:S02]  /*9c10*/  @!P0 SYNCS.PHASECHK.TRANS64 P0, [R8+URZ+0x80], R0 ;  /* 0x00008000080085a7 */ /* 0x000ee400080010ff */
[----:B---3--:R-:W-:Y:S05]  /*9c20*/  @!P0 BRA `(.L_x_74) ;  /* 0xfffffffc00f08947 */ /* 0x008fea000383ffff */
[----:B------:R-:W-:Y:S05]  /*9c30*/  BRA `(.L_x_156) ;  /* 0xffffffa000a07947 */ /* 0x000fea000383ffff */
.L_x_77:
[----:B--2---:R-:W-:Y:S07]  /*9c40*/  MOV R0, UR21 ;  /* 0x0000001500007c02 */ /* 0x004fee0008000f00 */
.L_x_157:
[----:B--2---:R2:W3:Y:S02]  /*9c50*/  SYNCS.PHASECHK.TRANS64.TRYWAIT P1, [R0+URZ+0x78], R2 ;  /* 0x00007802000075a7 */ /* 0x0044e400080211ff */
[----:B---3--:R-:W-:Y:S05]  /*9c60*/  @!P1 NANOSLEEP.SYNCS 0x989680 ;  /* 0x009896800000995d */ /* 0x008fea0003900000 */
[----:B------:R-:W3:Y:S02]  /*9c70*/  @!P1 SYNCS.PHASECHK.TRANS64 P1, [R0+URZ+0x78], R2 ;  /* 0x00007802000095a7 */ /* 0x000ee400080210ff */
[----:B---3--:R-:W-:Y:S05]  /*9c80*/  @!P1 BRA `(.L_x_157) ;  /* 0xfffffffc00f09947 */ /* 0x008fea000383ffff */
[----:B------:R-:W-:Y:S05]  /*9c90*/  BRA `(.L_x_76) ;  /* 0xffffffa8001c7947 */ /* 0x000fea000383ffff */
.L_x_80:
[----:B--2---:R-:W-:Y:S07]  /*9ca0*/  MOV R0, UR21 ;  /* 0x0000001500007c02 */ /* 0x004fee0008000f00 */
.L_x_158:
[----:B--2---:R2:W3:Y:S02]  /*9cb0*/  SYNCS.PHASECHK.TRANS64.TRYWAIT P0, [R0+URZ+0x50], R4 ;  /* 0x00005004000075a7 */ /* 0x0044e400080011ff */
[----:B---3--:R-:W-:Y:S05]  /*9cc0*/  @!P0 NANOSLEEP.SYNCS 0x989680 ;  /* 0x009896800000895d */ /* 0x008fea0003900000 */
[----:B------:R-:W3:Y:S02]  /*9cd0*/  @!P0 SYNCS.PHASECHK.TRANS64 P0, [R0+URZ+0x50], R4 ;  /* 0x00005004000085a7 */ /* 0x000ee400080010ff */
[----:B---3--:R-:W-:Y:S05]  /*9ce0*/  @!P0 BRA `(.L_x_158) ;  /* 0xfffffffc00f08947 */ /* 0x008fea000383ffff */
[----:B------:R-:W-:Y:S05]  /*9cf0*/  BRA `(.L_x_159) ;  /* 0xffffffa800747947 */ /* 0x000fea000383ffff */
.L_x_81:
[----:B------:R-:W-:Y:S07]  /*9d00*/  MOV R0, UR21 ;  /* 0x0000001500007c02 */ /* 0x000fee0008000f00 */
.L_x_160:
[----:B--2---:R2:W3:Y:S02]  /*9d10*/  SYNCS.PHASECHK.TRANS64.TRYWAIT P0, [R0+URZ+0x58], R4 ;  /* 0x00005804000075a7 */ /* 0x0044e400080011ff */
[----:B---3--:R-:W-:Y:S05]  /*9d20*/  @!P0 NANOSLEEP.SYNCS 0x989680 ;  /* 0x009896800000895d */ /* 0x008fea0003900000 */
[----:B------:R-:W3:Y:S02]  /*9d30*/  @!P0 SYNCS.PHASECHK.TRANS64 P0, [R0+URZ+0x58], R4 ;  /* 0x00005804000085a7 */ /* 0x000ee400080010ff */
[----:B---3--:R-:W-:Y:S05]  /*9d40*/  @!P0 BRA `(.L_x_160) ;  /* 0xfffffffc00f08947 */ /* 0x008fea000383ffff */
[----:B------:R-:W-:Y:S05]  /*9d50*/  BRA `(.L_x_161) ;  /* 0xffffffa800b07947 */ /* 0x000fea000383ffff */
.L_x_82:
[----:B------:R-:W-:Y:S07]  /*9d60*/  MOV R0, UR21 ;  /* 0x0000001500007c02 */ /* 0x000fee0008000f00 */
.L_x_162:
[----:B--2---:R2:W3:Y:S02]  /*9d70*/  SYNCS.PHASECHK.TRANS64.TRYWAIT P0, [R0+URZ+0x60], R4 ;  /* 0x00006004000075a7 */ /* 0x0044e400080011ff */
[----:B---3--:R-:W-:Y:S05]  /*9d80*/  @!P0 NANOSLEEP.SYNCS 0x989680 ;  /* 0x009896800000895d */ /* 0x008fea0003900000 */
[----:B------:R-:W3:Y:S02]  /*9d90*/  @!P0 SYNCS.PHASECHK.TRANS64 P0, [R0+URZ+0x60], R4 ;  /* 0x00006004000085a7 */ /* 0x000ee400080010ff */
[----:B---3--:R-:W-:Y:S05]  /*9da0*/  @!P0 BRA `(.L_x_162) ;  /* 0xfffffffc00f08947 */ /* 0x008fea000383ffff */
[----:B------:R-:W-:Y:S05]  /*9db0*/  BRA `(.L_x_163) ;  /* 0xffffffa800f87947 */ /* 0x000fea000383ffff */
.L_x_83:
[----:B------:R-:W-:Y:S07]  /*9dc0*/  MOV R0, UR21 ;  /* 0x0000001500007c02 */ /* 0x000fee0008000f00 */
.L_x_164:
[----:B--2---:R2:W3:Y:S02]  /*9dd0*/  SYNCS.PHASECHK.TRANS64.TRYWAIT P0, [R0+URZ+0x68], R4 ;  /* 0x00006804000075a7 */ /* 0x0044e400080011ff */
[----:B---3--:R-:W-:Y:S05]  /*9de0*/  @!P0 NANOSLEEP.SYNCS 0x989680 ;  /* 0x009896800000895d */ /* 0x008fea0003900000 */
[----:B------:R-:W3:Y:S02]  /*9df0*/  @!P0 SYNCS.PHASECHK.TRANS64 P0, [R0+URZ+0x68], R4 ;  /* 0x00006804000085a7 */ /* 0x000ee400080010ff */
[----:B---3--:R-:W-:Y:S05]  /*9e00*/  @!P0 BRA `(.L_x_164) ;  /* 0xfffffffc00f08947 */ /* 0x008fea000383ffff */
[----:B------:R-:W-:Y:S05]  /*9e10*/  BRA `(.L_x_165) ;  /* 0xffffffac00447947 */ /* 0x000fea000383ffff */
.L_x_85:
[----:B------:R-:W-:-:S07]  /*9e20*/  MOV R0, UR21 ;  /* 0x0000001500007c02 */ /* 0x000fce0008000f00 */
.L_x_166:
[----:B---3--:R3:W4:Y:S02]  /*9e30*/  SYNCS.PHASECHK.TRANS64.TRYWAIT P0, [R0+URZ+0x50], R2 ;  /* 0x00005002000075a7 */ /* 0x00872400080011ff */
[----:B----4-:R-:W-:Y:S05]  /*9e40*/  @!P0 NANOSLEEP.SYNCS 0x989680 ;  /* 0x009896800000895d */ /* 0x010fea0003900000 */
[----:B------:R-:W4:Y:S02]  /*9e50*/  @!P0 SYNCS.PHASECHK.TRANS64 P0, [R0+URZ+0x50], R2 ;  /* 0x00005002000085a7 */ /* 0x000f2400080010ff */
[----:B----4-:R-:W-:Y:S05]  /*9e60*/  @!P0 BRA `(.L_x_166) ;  /* 0xfffffffc00f08947 */ /* 0x010fea000383ffff */
[----:B------:R-:W-:Y:S05]  /*9e70*/  BRA `(.L_x_167) ;  /* 0xffffffac00bc7947 */ /* 0x000fea000383ffff */
.L_x_86:
[----:B---3--:R-:W-:-:S07]  /*9e80*/  MOV R0, UR21 ;  /* 0x0000001500007c02 */ /* 0x008fce0008000f00 */
.L_x_168:
[----:B---3--:R3:W4:Y:S02]  /*9e90*/  SYNCS.PHASECHK.TRANS64.TRYWAIT P0, [R0+URZ+0x58], R2 ;  /* 0x00005802000075a7 */ /* 0x00872400080011ff */
[----:B----4-:R-:W-:Y:S05]  /*9ea0*/  @!P0 NANOSLEEP.SYNCS 0x989680 ;  /* 0x009896800000895d */ /* 0x010fea0003900000 */
[----:B------:R-:W4:Y:S02]  /*9eb0*/  @!P0 SYNCS.PHASECHK.TRANS64 P0, [R0+URZ+0x58], R2 ;  /* 0x00005802000085a7 */ /* 0x000f2400080010ff */
[----:B----4-:R-:W-:Y:S05]  /*9ec0*/  @!P0 BRA `(.L_x_168) ;  /* 0xfffffffc00f08947 */ /* 0x010fea000383ffff */
[----:B------:R-:W-:Y:S05]  /*9ed0*/  BRA `(.L_x_169) ;  /* 0xffffffac00ac7947 */ /* 0x000fea000383ffff */
.L_x_87:
[----:B---3--:R-:W-:-:S07]  /*9ee0*/  MOV R0, UR21 ;  /* 0x0000001500007c02 */ /* 0x008fce0008000f00 */
.L_x_170:
[----:B---3--:R3:W4:Y:S02]  /*9ef0*/  SYNCS.PHASECHK.TRANS64.TRYWAIT P0, [R0+URZ+0x60], R2 ;  /* 0x00006002000075a7 */ /* 0x00872400080011ff */
[----:B----4-:R-:W-:Y:S05]  /*9f00*/  @!P0 NANOSLEEP.SYNCS 0x989680 ;  /* 0x009896800000895d */ /* 0x010fea0003900000 */
[----:B------:R-:W4:Y:S02]  /*9f10*/  @!P0 SYNCS.PHASECHK.TRANS64 P0, [R0+URZ+0x60], R2 ;  /* 0x00006002000085a7 */ /* 0x000f2400080010ff */
[----:B----4-:R-:W-:Y:S05]  /*9f20*/  @!P0 BRA `(.L_x_170) ;  /* 0xfffffffc00f08947 */ /* 0x010fea000383ffff */
[----:B------:R-:W-:Y:S05]  /*9f30*/  BRA `(.L_x_171) ;  /* 0xffffffac009c7947 */ /* 0x000fea000383ffff */
.L_x_89:
[----:B-1----:R1:W2:Y:S02]  /*9f40*/  SYNCS.PHASECHK.TRANS64.TRYWAIT P0, [R3+URZ+0x80], R0 ;  /* 0x00008000030075a7 */ /* 0x0022a400080011ff */
[----:B--2---:R-:W-:Y:S05]  /*9f50*/  @!P0 NANOSLEEP.SYNCS 0x989680 ;  /* 0x009896800000895d */ /* 0x004fea0003900000 */
[----:B------:R-:W2:Y:S02]  /*9f60*/  @!P0 SYNCS.PHASECHK.TRANS64 P0, [R3+URZ+0x80], R0 ;  /* 0x00008000030085a7 */ /* 0x000ea400080010ff */
[----:B--2---:R-:W-:Y:S05]  /*9f70*/  @!P0 BRA `(.L_x_89) ;  /* 0xfffffffc00f08947 */ /* 0x004fea000383ffff */
[----:B------:R-:W-:Y:S05]  /*9f80*/  BRA `(.L_x_172) ;  /* 0xffffffb000687947 */ /* 0x000fea000383ffff */
.L_x_100:
[----:B-1----:R1:W2:Y:S02]  /*9f90*/  SYNCS.PHASECHK.TRANS64.TRYWAIT P1, [R2+URZ+0x30], R0 ;  /* 0x00003000020075a7 */ /* 0x0022a400080211ff */
[----:B--2---:R-:W-:Y:S05]  /*9fa0*/  @!P1 NANOSLEEP.SYNCS 0x989680 ;  /* 0x009896800000995d */ /* 0x004fea0003900000 */
[----:B------:R-:W2:Y:S02]  /*9fb0*/  @!P1 SYNCS.PHASECHK.TRANS64 P1, [R2+URZ+0x30], R0 ;  /* 0x00003000020095a7 */ /* 0x000ea400080210ff */
[----:B--2---:R-:W-:Y:S05]  /*9fc0*/  @!P1 BRA `(.L_x_100) ;  /* 0xfffffffc00f09947 */ /* 0x004fea000383ffff */
[----:B------:R-:W-:Y:S05]  /*9fd0*/  BRA `(.L_x_99) ;  /* 0xffffffbc00dc7947 */ /* 0x000fea000383ffff */
.L_x_102:
[----:B-1----:R1:W2:Y:S02]  /*9fe0*/  SYNCS.PHASECHK.TRANS64.TRYWAIT P0, [R52+URZ+0xa0], R3 ;  /* 0x0000a003340075a7 */ /* 0x0022a400080011ff */
[----:B--2---:R-:W-:Y:S05]  /*9ff0*/  @!P0 NANOSLEEP.SYNCS 0x989680 ;  /* 0x009896800000895d */ /* 0x004fea0003900000 */
[----:B------:R-:W2:Y:S02]  /*a000*/  @!P0 SYNCS.PHASECHK.TRANS64 P0, [R52+URZ+0xa0], R3 ;  /* 0x0000a003340085a7 */ /* 0x000ea400080010ff */
[----:B--2---:R-:W-:Y:S05]  /*a010*/  @!P0 BRA `(.L_x_102) ;  /* 0xfffffffc00f08947 */ /* 0x004fea000383ffff */
[----:B------:R-:W-:Y:S05]  /*a020*/  BRA `(.L_x_101) ;  /* 0xffffffc000307947 */ /* 0x000fea000383ffff */
.L_x_110:
[----:B--2---:R2:W3:Y:S02]  /*a030*/  SYNCS.PHASECHK.TRANS64.TRYWAIT P0, [R0+URZ+0x30], R2 ;  /* 0x00003002000075a7 */ /* 0x0044e400080011ff */
[----:B---3--:R-:W-:Y:S05]  /*a040*/  @!P0 NANOSLEEP.SYNCS 0x989680 ;  /* 0x009896800000895d */ /* 0x008fea0003900000 */
[----:B------:R-:W3:Y:S02]  /*a050*/  @!P0 SYNCS.PHASECHK.TRANS64 P0, [R0+URZ+0x30], R2 ;  /* 0x00003002000085a7 */ /* 0x000ee400080010ff */
[----:B---3--:R-:W-:Y:S05]  /*a060*/  @!P0 BRA `(.L_x_110) ;  /* 0xfffffffc00f08947 */ /* 0x008fea000383ffff */
[----:B------:R-:W-:Y:S05]  /*a070*/  BRA `(.L_x_109) ;  /* 0xffffffcc00247947 */ /* 0x000fea000383ffff */
.L_x_118:
[----:B--2---:R2:W3:Y:S02]  /*a080*/  SYNCS.PHASECHK.TRANS64.TRYWAIT P0, [R0+URZ+0x30], R4 ;  /* 0x00003004000075a7 */ /* 0x0044e400080011ff */
[----:B---3--:R-:W-:Y:S05]  /*a090*/  @!P0 NANOSLEEP.SYNCS 0x989680 ;  /* 0x009896800000895d */ /* 0x008fea0003900000 */
[----:B------:R-:W3:Y:S02]  /*a0a0*/  @!P0 SYNCS.PHASECHK.TRANS64 P0, [R0+URZ+0x30], R4 ;  /* 0x00003004000085a7 */ /* 0x000ee400080010ff */
[----:B---3--:R-:W-:Y:S05]  /*a0b0*/  @!P0 BRA `(.L_x_118) ;  /* 0xfffffffc00f08947 */ /* 0x008fea000383ffff */
[----:B------:R-:W-:Y:S05]  /*a0c0*/  BRA `(.L_x_117) ;  /* 0xffffffd800607947 */ /* 0x000fea000383ffff */
.L_x_126:
[----:B--2---:R2:W3:Y:S02]  /*a0d0*/  SYNCS.PHASECHK.TRANS64.TRYWAIT P0, [R0+URZ+0x30], R2 ;  /* 0x00003002000075a7 */ /* 0x0044e400080011ff */
[----:B---3--:R-:W-:Y:S05]  /*a0e0*/  @!P0 NANOSLEEP.SYNCS 0x989680 ;  /* 0x009896800000895d */ /* 0x008fea0003900000 */
[----:B------:R-:W3:Y:S02]  /*a0f0*/  @!P0 SYNCS.PHASECHK.TRANS64 P0, [R0+URZ+0x30], R2 ;  /* 0x00003002000085a7 */ /* 0x000ee400080010ff */
[----:B---3--:R-:W-:Y:S05]  /*a100*/  @!P0 BRA `(.L_x_126) ;  /* 0xfffffffc00f08947 */ /* 0x008fea000383ffff */
[----:B------:R-:W-:Y:S05]  /*a110*/  BRA `(.L_x_125) ;  /* 0xffffffe400ac7947 */ /* 0x000fea000383ffff */
        .weak           $__internal_0_$__cuda_sm10x_tcgen05_guardrail_trap_col_being_dealloced_not_returned_by_alloc
        .type           $__internal_0_$__cuda_sm10x_tcgen05_guardrail_trap_col_being_dealloced_not_returned_by_alloc,@function
        .size           $__internal_0_$__cuda_sm10x_tcgen05_guardrail_trap_col_being_dealloced_not_returned_by_alloc,($__internal_1_$__cuda_sm10x_tcgen05_guardrail_trap_phase_invalid_during_alloc - $__internal_0_$__cuda_sm10x_tcgen05_guardrail_trap_col_being_dealloced_not_returned_by_alloc)
$__internal_0_$__cuda_sm10x_tcgen05_guardrail_trap_col_being_dealloced_not_returned_by_alloc:
[----:B------:R-:W-:Y:S05]  /*a120*/  BPT.TRAP 0x1 ;  /* 0x000000040000795c */ /* 0x000fea0000300000 */
[----:B------:R-:W-:-:S04]  /*a130*/  HFMA2 R3, -RZ, RZ, 0, 0 ;  /* 0x00000000ff037431 */ /* 0x000fc800000001ff */
[----:B------:R-:W-:Y:S05]  /*a140*/  RET.REL.NODEC R2 `(_ZN7cutlass13device_kernelINS_4gemm6kernel13GemmUniversalIN4cute5tupleIJiiiiEEENS1_10collective13CollectiveMmaINS1_35MainloopSm100TmaUmmaWarpSpecializedILi3ELi2ELi4ENS5_IJNS4_1CILi2EEENSA_ILi1EEESC_EEEEENS5_IJNSA_ILi64EEENSA_ILi256EEENSA_ILi32EEEEEEaNS5_IJlSC_lEEEaSJ_NS4_8TiledMMAINS4_8MMA_AtomIJNS4_15SM100_MMA_S8_SSIaaiLi64ELi256ELNS4_4UMMA5MajorE0ELSO_0ELNSN_8SaturateE0EEEEEENS4_6LayoutINS5_IJSC_SC_SC_EEENS5_IJNSA_ILi0EEESU_SU_EEEEENS5_IJNS4_10UnderscoreESX_SX_EEEEENS4_13SM90_TMA_LOADENS4_14ComposedLayoutINS4_7SwizzleILi1ELi4ELi3EEENS4_18smem_ptr_flag_bitsILi8EEENSS_INS5_IJNSA_ILi8EEESH_EEENS5_IJSH_SC_EEEEEEEvNS4_8identityENS4_23SM90_TMA_LOAD_MULTICASTES1A_vS1B_EENS_8epilogue10collective18CollectiveEpilogueINS1E_23Sm100TmaWarpSpecializedILi4ELi2ELi32ELb0ELb0EEEJSI_NS5_IJNSS_ISF_SC_EES1J_EEEaSJ_aSJ_NS1E_6fusion15FusionCallbacksIS1I_NS1L_17LinearCombinationIaiaiLNS_15FloatRoundStyleE2EEESI_S1K_JEEENS4_5SM1004TMEM4LOAD26SM100_TMEM_LOAD_16dp32b32xES10_NS11_INS12_ILi2ELi4ELi3EEES15_NSS_INS5_IJS16_SF_EEENS5_IJSF_SC_EEEEEEENS4_39AutoVectorizingCopyWithAssumedAlignmentILi128EEENS4_14SM90_TMA_STOREES1Z_S21_S21_EEEvvEEEEvNT_6ParamsE) ;  /* 0xffffff5c02ac7950 */ /* 0x000fea0003c3ffff */
        .weak           $__internal_1_$__cuda_sm10x_tcgen05_guardrail_trap_phase_invalid_during_alloc
        .type           $__internal_1_$__cuda_sm10x_tcgen05_guardrail_trap_phase_invalid_during_alloc,@function
        .size           $__internal_1_$__cuda_sm10x_tcgen05_guardrail_trap_phase_invalid_during_alloc,($__internal_2_$__cuda_sm10x_tcgen05_guardrail_trap_unallocated_columns_being_dealloced - $__internal_1_$__cuda_sm10x_tcgen05_guardrail_trap_phase_invalid_during_alloc)
$__internal_1_$__cuda_sm10x_tcgen05_guardrail_trap_phase_invalid_during_alloc:
[----:B------:R-:W-:Y:S05]  /*a150*/  BPT.TRAP 0x1 ;  /* 0x000000040000795c */ /* 0x000fea0000300000 */
[----:B------:R-:W-:-:S04]  /*a160*/  MOV R5, 0x0 ;  /* 0x0000000000057802 */ /* 0x000fc80000000f00 */
[----:B------:R-:W-:Y:S05]  /*a170*/  RET.REL.NODEC R4 `(_ZN7cutlass13device_kernelINS_4gemm6kernel13GemmUniversalIN4cute5tupleIJiiiiEEENS1_10collective13CollectiveMmaINS1_35MainloopSm100TmaUmmaWarpSpecializedILi3ELi2ELi4ENS5_IJNS4_1CILi2EEENSA_ILi1EEESC_EEEEENS5_IJNSA_ILi64EEENSA_ILi256EEENSA_ILi32EEEEEEaNS5_IJlSC_lEEEaSJ_NS4_8TiledMMAINS4_8MMA_AtomIJNS4_15SM100_MMA_S8_SSIaaiLi64ELi256ELNS4_4UMMA5MajorE0ELSO_0ELNSN_8SaturateE0EEEEEENS4_6LayoutINS5_IJSC_SC_SC_EEENS5_IJNSA_ILi0EEESU_SU_EEEEENS5_IJNS4_10UnderscoreESX_SX_EEEEENS4_13SM90_TMA_LOADENS4_14ComposedLayoutINS4_7SwizzleILi1ELi4ELi3EEENS4_18smem_ptr_flag_bitsILi8EEENSS_INS5_IJNSA_ILi8EEESH_EEENS5_IJSH_SC_EEEEEEEvNS4_8identityENS4_23SM90_TMA_LOAD_MULTICASTES1A_vS1B_EENS_8epilogue10collective18CollectiveEpilogueINS1E_23Sm100TmaWarpSpecializedILi4ELi2ELi32ELb0ELb0EEEJSI_NS5_IJNSS_ISF_SC_EES1J_EEEaSJ_aSJ_NS1E_6fusion15FusionCallbacksIS1I_NS1L_17LinearCombinationIaiaiLNS_15FloatRoundStyleE2EEESI_S1K_JEEENS4_5SM1004TMEM4LOAD26SM100_TMEM_LOAD_16dp32b32xES10_NS11_INS12_ILi2ELi4ELi3EEES15_NSS_INS5_IJS16_SF_EEENS5_IJSF_SC_EEEEEEENS4_39AutoVectorizingCopyWithAssumedAlignmentILi128EEENS4_14SM90_TMA_STOREES1Z_S21_S21_EEEvvEEEEvNT_6ParamsE) ;  /* 0xffffff5c04a07950 */ /* 0x000fea0003c3ffff */
        .weak           $__internal_2_$__cuda_sm10x_tcgen05_guardrail_trap_unallocated_columns_being_dealloced
        .type           $__internal_2_$__cuda_sm10x_tcgen05_guardrail_trap_unallocated_columns_being_dealloced,@function
        .size           $__internal_2_$__cuda_sm10x_tcgen05_guardrail_trap_unallocated_columns_being_dealloced,(.L_x_174 - $__internal_2_$__cuda_sm10x_tcgen05_guardrail_trap_unallocated_columns_being_dealloced)
$__internal_2_$__cuda_sm10x_tcgen05_guardrail_trap_unallocated_columns_being_dealloced:
[----:B------:R-:W-:Y:S05]  /*a180*/  BPT.TRAP 0x1 ;  /* 0x000000040000795c */ /* 0x000fea0000300000 */
[----:B------:R-:W-:-:S04]  /*a190*/  HFMA2 R3, -RZ, RZ, 0, 0 ;  /* 0x00000000ff037431 */ /* 0x000fc800000001ff */
[----:B------:R-:W-:Y:S05]  /*a1a0*/  RET.REL.NODEC R2 `(_ZN7cutlass13device_kernelINS_4gemm6kernel13GemmUniversalIN4cute5tupleIJiiiiEEENS1_10collective13CollectiveMmaINS1_35MainloopSm100TmaUmmaWarpSpecializedILi3ELi2ELi4ENS5_IJNS4_1CILi2EEENSA_ILi1EEESC_EEEEENS5_IJNSA_ILi64EEENSA_ILi256EEENSA_ILi32EEEEEEaNS5_IJlSC_lEEEaSJ_NS4_8TiledMMAINS4_8MMA_AtomIJNS4_15SM100_MMA_S8_SSIaaiLi64ELi256ELNS4_4UMMA5MajorE0ELSO_0ELNSN_8SaturateE0EEEEEENS4_6LayoutINS5_IJSC_SC_SC_EEENS5_IJNSA_ILi0EEESU_SU_EEEEENS5_IJNS4_10UnderscoreESX_SX_EEEEENS4_13SM90_TMA_LOADENS4_14ComposedLayoutINS4_7SwizzleILi1ELi4ELi3EEENS4_18smem_ptr_flag_bitsILi8EEENSS_INS5_IJNSA_ILi8EEESH_EEENS5_IJSH_SC_EEEEEEEvNS4_8identityENS4_23SM90_TMA_LOAD_MULTICASTES1A_vS1B_EENS_8epilogue10collective18CollectiveEpilogueINS1E_23Sm100TmaWarpSpecializedILi4ELi2ELi32ELb0ELb0EEEJSI_NS5_IJNSS_ISF_SC_EES1J_EEEaSJ_aSJ_NS1E_6fusion15FusionCallbacksIS1I_NS1L_17LinearCombinationIaiaiLNS_15FloatRoundStyleE2EEESI_S1K_JEEENS4_5SM1004TMEM4LOAD26SM100_TMEM_LOAD_16dp32b32xES10_NS11_INS12_ILi2ELi4ELi3EEES15_NSS_INS5_IJS16_SF_EEENS5_IJSF_SC_EEEEEEENS4_39AutoVectorizingCopyWithAssumedAlignmentILi128EEENS4_14SM90_TMA_STOREES1Z_S21_S21_EEEvvEEEEvNT_6ParamsE) ;  /* 0xffffff5c02947950 */ /* 0x000fea0003c3ffff */
.L_x_173:
[----:B------:R-:W-:-:S00]  /*a1b0*/  BRA `(.L_x_173) ;  /* 0xfffffffc00fc7947 */ /* 0x000fc0000383ffff */
[----:B------:R-:W-:-:S00]  /*a1c0*/  NOP ;  /* 0x0000000000007918 */ /* 0x000fc00000000000 */
        /* <DEDUP_REMOVED lines=11> */
.L_x_174:


//--------------------- .nv.global.init           --------------------------
	.section	.nv.global.init,"aw",@progbits
.nv.global.init:
	.type		$str$27,@object
	.size		$str$27,($str$28 - $str$27)
$str$27:
        /*0000*/ 	.byte	0x28, 0x61, 0x64, 0x64, 0x72, 0x65, 0x73, 0x73, 0x20, 0x26, 0x20, 0x6d, 0x61, 0x73, 0x6b, 0x29
        /*0010*/ 	.byte	0x20, 0x3d, 0x3d, 0x20, 0x30, 0x00
	.type		$str$28,@object
	.size		$str$28,($str$26 - $str$28)
$str$28:
        /*0016*/ 	.byte	0x2f, 0x74, 0x6d, 0x70, 0x2f, 0x63, 0x75, 0x74, 0x6c, 0x61, 0x73, 0x73, 0x5f, 0x73, 0x77, 0x65
        /*0026*/ 	.byte	0x65, 0x70, 0x5f, 0x73, 0x72, 0x63, 0x2f, 0x69, 0x6e, 0x63, 0x6c, 0x75, 0x64, 0x65, 0x2f, 0x63
        /*0036*/ 	.byte	0x75, 0x74, 0x65, 0x2f, 0x70, 0x6f, 0x69, 0x6e, 0x74, 0x65, 0x72, 0x5f, 0x66, 0x6c, 0x61, 0x67
        /*0046*/ 	.byte	0x67, 0x65, 0x64, 0x2e, 0x68, 0x70, 0x70, 0x00
	.type		$str$26,@object
	.size		$str$26,($str$25 - $str$26)
$str$26:
        /*004e*/ 	.byte	0x2f, 0x74, 0x6d, 0x70, 0x2f, 0x63, 0x75, 0x74, 0x6c, 0x61, 0x73, 0x73, 0x5f, 0x73, 0x77, 0x65
        /*005e*/ 	.byte	0x65, 0x70, 0x5f, 0x73, 0x72, 0x63, 0x2f, 0x69, 0x6e, 0x63, 0x6c, 0x75, 0x64, 0x65, 0x2f, 0x63
        /*006e*/ 	.byte	0x75, 0x74, 0x65, 0x2f, 0x61, 0x74, 0x6f, 0x6d, 0x2f, 0x63, 0x6f, 0x70, 0x79, 0x5f, 0x74, 0x72
        /*007e*/ 	.byte	0x61, 0x69, 0x74, 0x73, 0x5f, 0x73, 0x6d, 0x31, 0x30, 0x30, 0x2e, 0x68, 0x70, 0x70, 0x00
	.type		$str$25,@object
	.size		$str$25,(__unnamed_1 - $str$25)
$str$25:
        /*008d*/ 	.byte	0x28, 0x28, 0x75, 0x69, 0x6e, 0x74, 0x33, 0x32, 0x5f, 0x74, 0x28, 0x74, 0x68, 0x72, 0x65, 0x61
        /*009d*/ 	.byte	0x64, 0x49, 0x64, 0x78, 0x2e, 0x78, 0x29, 0x20, 0x2f, 0x20, 0x33, 0x32, 0x29, 0x20, 0x25, 0x20
        /*00ad*/ 	.byte	0x34, 0x29, 0x20, 0x3d, 0x3d, 0x20, 0x28, 0x28, 0x28, 0x74, 0x6d, 0x65, 0x6d, 0x5f, 0x61, 0x64
        /*00bd*/ 	.byte	0x64, 0x72, 0x20, 0x3e, 0x3e, 0x20, 0x31, 0x36, 0x29, 0x20, 0x2f, 0x20, 0x33, 0x32, 0x29, 0x20
        /*00cd*/ 	.byte	0x25, 0x20, 0x34, 0x29, 0x00
	.type		__unnamed_1,@object
	.size		__unnamed_1,(__unnamed_2 - __unnamed_1)
__unnamed_1:
        /*00d2*/ 	.byte	0x61, 0x75, 0x74, 0x6f, 0x20, 0x63, 0x75, 0x74, 0x65, 0x3a, 0x3a, 0x61, 0x73, 0x5f, 0x70, 0x6f
        /* <DEDUP_REMOVED lines=24> */
        /*0262*/ 	.byte	0x00
	.type		__unnamed_2,@object
	.size		__unnamed_2,(__unnamed_3 - __unnamed_2)
__unnamed_2:
        /* <DEDUP_REMOVED lines=26> */
	.type		__unnamed_3,@object
	.size		__unnamed_3,(.L_3 - __unnamed_3)
__unnamed_3:
        /* <DEDUP_REMOVED lines=41> */
.L_3:


//--------------------- .nv.shared._ZN7cutlass13device_kernelINS_4gemm6kernel13GemmUniversalIN4cute5tupleIJiiiiEEENS1_10collective13CollectiveMmaINS1_35MainloopSm100TmaUmmaWarpSpecializedILi3ELi2ELi4ENS5_IJNS4_1CILi2EEENSA_ILi1EEESC_EEEEENS5_IJNSA_ILi64EEENSA_ILi256EEENSA_ILi32EEEEEEaNS5_IJlSC_lEEEaSJ_NS4_8TiledMMAINS4_8MMA_AtomIJNS4_15SM100_MMA_S8_SSIaaiLi64ELi256ELNS4_4UMMA5MajorE0ELSO_0ELNSN_8SaturateE0EEEEEENS4_6LayoutINS5_IJSC_SC_SC_EEENS5_IJNSA_ILi0EEESU_SU_EEEEENS5_IJNS4_10UnderscoreESX_SX_EEEEENS4_13SM90_TMA_LOADENS4_14ComposedLayoutINS4_7SwizzleILi1ELi4ELi3EEENS4_18smem_ptr_flag_bitsILi8EEENSS_INS5_IJNSA_ILi8EEESH_EEENS5_IJSH_SC_EEEEEEEvNS4_8identityENS4_23SM90_TMA_LOAD_MULTICASTES1A_vS1B_EENS_8epilogue10collective18CollectiveEpilogueINS1E_23Sm100TmaWarpSpecializedILi4ELi2ELi32ELb0ELb0EEEJSI_NS5_IJNSS_ISF_SC_EES1J_EEEaSJ_aSJ_NS1E_6fusion15FusionCallbacksIS1I_NS1L_17LinearCombinationIaiaiLNS_15FloatRoundStyleE2EEESI_S1K_JEEENS4_5SM1004TMEM4LOAD26SM100_TMEM_LOAD_16dp32b32xES10_NS11_INS12_ILi2ELi4ELi3EEES15_NSS_INS5_IJS16_SF_EEENS5_IJSF_SC_EEEEEEENS4_39AutoVectorizingCopyWithAssumedAlignmentILi128EEENS4_14SM90_TMA_STOREES1Z_S21_S21_EEEvvEEEEvNT_6ParamsE --------------------------
	.section	.nv.shared._ZN7cutlass13device_kernelINS_4gemm6kernel13GemmUniversalIN4cute5tupleIJiiiiEEENS1_10collective13CollectiveMmaINS1_35MainloopSm100TmaUmmaWarpSpecializedILi3ELi2ELi4ENS5_IJNS4_1CILi2EEENSA_ILi1EEESC_EEEEENS5_IJNSA_ILi64EEENSA_ILi256EEENSA_ILi32EEEEEEaNS5_IJlSC_lEEEaSJ_NS4_8TiledMMAINS4_8MMA_AtomIJNS4_15SM100_MMA_S8_SSIaaiLi64ELi256ELNS4_4UMMA5MajorE0ELSO_0ELNSN_8SaturateE0EEEEEENS4_6LayoutINS5_IJSC_SC_SC_EEENS5_IJNSA_ILi0EEESU_SU_EEEEENS5_IJNS4_10UnderscoreESX_SX_EEEEENS4_13SM90_TMA_LOADENS4_14ComposedLayoutINS4_7SwizzleILi1ELi4ELi3EEENS4_18smem_ptr_flag_bitsILi8EEENSS_INS5_IJNSA_ILi8EEESH_EEENS5_IJSH_SC_EEEEEEEvNS4_8identityENS4_23SM90_TMA_LOAD_MULTICASTES1A_vS1B_EENS_8epilogue10collective18CollectiveEpilogueINS1E_23Sm100TmaWarpSpecializedILi4ELi2ELi32ELb0ELb0EEEJSI_NS5_IJNSS_ISF_SC_EES1J_EEEaSJ_aSJ_NS1E_6fusion15FusionCallbacksIS1I_NS1L_17LinearCombinationIaiaiLNS_15FloatRoundStyleE2EEESI_S1K_JEEENS4_5SM1004TMEM4LOAD26SM100_TMEM_LOAD_16dp32b32xES10_NS11_INS12_ILi2ELi4ELi3EEES15_NSS_INS5_IJS16_SF_EEENS5_IJSF_SC_EEEEEEENS4_39AutoVectorizingCopyWithAssumedAlignmentILi128EEENS4_14SM90_TMA_STOREES1Z_S21_S21_EEEvvEEEEvNT_6ParamsE,"aw",@nobits
	.sectionflags	@""
	.align	16
	.zero		1024


//--------------------- .nv.shared.reserved.0     --------------------------
	.section	.nv.shared.reserved.0,"aw",@nobits
	.weak		__nv_reservedSMEM_offset_0_alias
	.size		__nv_reservedSMEM_offset_0_alias, 0, 64
	.other		__nv_reservedSMEM_offset_0_alias,@"STO_CUDA_RESERVED_SHARED STV_DEFAULT"
__nv_reservedSMEM_offset_0_alias:
	.zero		0
.nv.shared.reserved.0:
	.zero		64
	.weak		__nv_reservedSMEM_tcgen05_partition
	.type		__nv_reservedSMEM_tcgen05_partition,@object
	.size		__nv_reservedSMEM_tcgen05_partition,(.L_0 - __nv_reservedSMEM_tcgen05_partition)
__nv_reservedSMEM_tcgen05_partition:
	.zero		32
.L_0:


//--------------------- .nv.global                --------------------------
	.section	.nv.global,"aw",@nobits
.nv.global:
	.type		_ZN40_INTERNAL_c4320626_4_k_cu_f14de5fa_104164cute1_E,@object
	.size		_ZN40_INTERNAL_c4320626_4_k_cu_f14de5fa_104164cute1_E,(_ZN40_INTERNAL_c4320626_4_k_cu_f14de5fa_104164cuda3std3__45__cpo6cbeginE - _ZN40_INTERNAL_c4320626_4_k_cu_f14de5fa_104164cute1_E)
_ZN40_INTERNAL_c4320626_4_k_cu_f14de5fa_104164cute1_E:
	.zero		1
	.type		_ZN40_INTERNAL_c4320626_4_k_cu_f14de5fa_104164cuda3std3__45__cpo6cbeginE,@object
	.size		_ZN40_INTERNAL_c4320626_4_k_cu_f14de5fa_104164cuda3std3__45__cpo6cbeginE,(_ZN40_INTERNAL_c4320626_4_k_cu_f14de5fa_104164cuda3std3__48in_placeE - _ZN40_INTERNAL_c4320626_4_k_cu_f14de5fa_104164cuda3std3__45__cpo6cbeginE)
_ZN40_INTERNAL_c4320626_4_k_cu_f14de5fa_104164cuda3std3__45__cpo6cbeginE:
	.zero		1
	.type		_ZN40_INTERNAL_c4320626_4_k_cu_f14de5fa_104164cuda3std3__48in_placeE,@object
	.size		_ZN40_INTERNAL_c4320626_4_k_cu_f14de5fa_104164cuda3std3__48in_placeE,(_ZN40_INTERNAL_c4320626_4_k_cu_f14de5fa_104164cuda3std6ranges3__45__cpo9iter_moveE - _ZN40_INTERNAL_c4320626_4_k_cu_f14de5fa_104164cuda3std3__48in_placeE)
_ZN40_INTERNAL_c4320626_4_k_cu_f14de5fa_104164cuda3std3__48in_placeE:
	.zero		1
	.type		_ZN40_INTERNAL_c4320626_4_k_cu_f14de5fa_104164cuda3std6ranges3__45__cpo9iter_moveE,@object
	.size		_ZN40_INTERNAL_c4320626_4_k_cu_f14de5fa_104164cuda3std6ranges3__45__cpo9iter_moveE,(_ZN40_INTERNAL_c4320626_4_k_cu_f14de5fa_104164cuda3std3__45__cpo5beginE - _ZN40_INTERNAL_c4320626_4_k_cu_f14de5fa_104164cuda3std6ranges3__45__cpo9iter_moveE)
_ZN40_INTERNAL_c4320626_4_k_cu_f14de5fa_104164cuda3std6ranges3__45__cpo9iter_moveE:
	.zero		1
	.type		_ZN40_INTERNAL_c4320626_4_k_cu_f14de5fa_104164cuda3std3__45__cpo5beginE,@object
	.size		_ZN40_INTERNAL_c4320626_4_k_cu_f14de5fa_104164cuda3std3__45__cpo5beginE,(_ZN40_INTERNAL_c4320626_4_k_cu_f14de5fa_104164cuda3std3__442_GLOBAL__N__c4320626_4_k_cu_f14de5fa_104166ignoreE - _ZN40_INTERNAL_c4320626_4_k_cu_f14de5fa_104164cuda3std3__45__cpo5beginE)
_ZN40_INTERNAL_c4320626_4_k_cu_f14de5fa_104164cuda3std3__45__cpo5beginE:
	.zero		1
	.type		_ZN40_INTERNAL_c4320626_4_k_cu_f14de5fa_104164cuda3std3__442_GLOBAL__N__c4320626_4_k_cu_f14de5fa_104166ignoreE,@object
	.size		_ZN40_INTERNAL_c4320626_4_k_cu_f14de5fa_104164cuda3std3__442_GLOBAL__N__c4320626_4_k_cu_f14de5fa_104166ignoreE,(_ZN40_INTERNAL_c4320626_4_k_cu_f14de5fa_104164cute7productE - _ZN40_INTERNAL_c4320626_4_k_cu_f14de5fa_104164cuda3std3__442_GLOBAL__N__c4320626_4_k_cu_f14de5fa_104166ignoreE)
_ZN40_INTERNAL_c4320626_4_k_cu_f14de5fa_104164cuda3std3__442_GLOBAL__N__c4320626_4_k_cu_f14de5fa_104166ignoreE:
	.zero		1
	.type		_ZN40_INTERNAL_c4320626_4_k_cu_f14de5fa_104164cute7productE,@object
	.size		_ZN40_INTERNAL_c4320626_4_k_cu_f14de5fa_104164cute7productE,(_ZN40_INTERNAL_c4320626_4_k_cu_f14de5fa_104164cuda3std3__45__cpo3endE - _ZN40_INTERNAL_c4320626_4_k_cu_f14de5fa_104164cute7productE)
_ZN40_INTERNAL_c4320626_4_k_cu_f14de5fa_104164cute7productE:
	.zero		1
	.type		_ZN40_INTERNAL_c4320626_4_k_cu_f14de5fa_104164cuda3std3__45__cpo3endE,@object
	.size		_ZN40_INTERNAL_c4320626_4_k_cu_f14de5fa_104164cuda3std3__45__cpo3endE,(_ZN40_INTERNAL_c4320626_4_k_cu_f14de5fa_104164cuda3std3__419piecewise_constructE - _ZN40_INTERNAL_c4320626_4_k_cu_f14de5fa_104164cuda3std3__45__cpo3endE)
_ZN40_INTERNAL_c4320626_4_k_cu_f14de5fa_104164cuda3std3__45__cpo3endE:
	.zero		1
	.type		_ZN40_INTERNAL_c4320626_4_k_cu_f14de5fa_104164cuda3std3__419piecewise_constructE,@object
	.size		_ZN40_INTERNAL_c4320626_4_k_cu_f14de5fa_104164cuda3std3__419piecewise_constructE,(_ZN40_INTERNAL_c4320626_4_k_cu_f14de5fa_104164cuda3std3__45__cpo4cendE - _ZN40_INTERNAL_c4320626_4_k_cu_f14de5fa_104164cuda3std3__419piecewise_constructE)
_ZN40_INTERNAL_c4320626_4_k_cu_f14de5fa_104164cuda3std3__419piecewise_constructE:
	.zero		1
	.type		_ZN40_INTERNAL_c4320626_4_k_cu_f14de5fa_104164cuda3std3__45__cpo4cendE,@object
	.size		_ZN40_INTERNAL_c4320626_4_k_cu_f14de5fa_104164cuda3std3__45__cpo4cendE,(_ZN40_INTERNAL_c4320626_4_k_cu_f14de5fa_104164cuda3std6ranges3__45__cpo4swapE - _ZN40_INTERNAL_c4320626_4_k_cu_f14de5fa_104164cuda3std3__45__cpo4cendE)
_ZN40_INTERNAL_c4320626_4_k_cu_f14de5fa_104164cuda3std3__45__cpo4cendE:
	.zero		1
	.type		_ZN40_INTERNAL_c4320626_4_k_cu_f14de5fa_104164cuda3std6ranges3__45__cpo4swapE,@object
	.size		_ZN40_INTERNAL_c4320626_4_k_cu_f14de5fa_104164cuda3std6ranges3__45__cpo4swapE,(.L_11 - _ZN40_INTERNAL_c4320626_4_k_cu_f14de5fa_104164cuda3std6ranges3__45__cpo4swapE)
_ZN40_INTERNAL_c4320626_4_k_cu_f14de5fa_104164cuda3std6ranges3__45__cpo4swapE:
	.zero		1
.L_11:


//--------------------- .nv.constant0._ZN7cutlass13device_kernelINS_4gemm6kernel13GemmUniversalIN4cute5tupleIJiiiiEEENS1_10collective13CollectiveMmaINS1_35MainloopSm100TmaUmmaWarpSpecializedILi3ELi2ELi4ENS5_IJNS4_1CILi2EEENSA_ILi1EEESC_EEEEENS5_IJNSA_ILi64EEENSA_ILi256EEENSA_ILi32EEEEEEaNS5_IJlSC_lEEEaSJ_NS4_8TiledMMAINS4_8MMA_AtomIJNS4_15SM100_MMA_S8_SSIaaiLi64ELi256ELNS4_4UMMA5MajorE0ELSO_0ELNSN_8SaturateE0EEEEEENS4_6LayoutINS5_IJSC_SC_SC_EEENS5_IJNSA_ILi0EEESU_SU_EEEEENS5_IJNS4_10UnderscoreESX_SX_EEEEENS4_13SM90_TMA_LOADENS4_14ComposedLayoutINS4_7SwizzleILi1ELi4ELi3EEENS4_18smem_ptr_flag_bitsILi8EEENSS_INS5_IJNSA_ILi8EEESH_EEENS5_IJSH_SC_EEEEEEEvNS4_8identityENS4_23SM90_TMA_LOAD_MULTICASTES1A_vS1B_EENS_8epilogue10collective18CollectiveEpilogueINS1E_23Sm100TmaWarpSpecializedILi4ELi2ELi32ELb0ELb0EEEJSI_NS5_IJNSS_ISF_SC_EES1J_EEEaSJ_aSJ_NS1E_6fusion15FusionCallbacksIS1I_NS1L_17LinearCombinationIaiaiLNS_15FloatRoundStyleE2EEESI_S1K_JEEENS4_5SM1004TMEM4LOAD26SM100_TMEM_LOAD_16dp32b32xES10_NS11_INS12_ILi2ELi4ELi3EEES15_NSS_INS5_IJS16_SF_EEENS5_IJSF_SC_EEEEEEENS4_39AutoVectorizingCopyWithAssumedAlignmentILi128EEENS4_14SM90_TMA_STOREES1Z_S21_S21_EEEvvEEEEvNT_6ParamsE --------------------------
	.section	.nv.constant0._ZN7cutlass13device_kernelINS_4gemm6kernel13GemmUniversalIN4cute5tupleIJiiiiEEENS1_10collective13CollectiveMmaINS1_35MainloopSm100TmaUmmaWarpSpecializedILi3ELi2ELi4ENS5_IJNS4_1CILi2EEENSA_ILi1EEESC_EEEEENS5_IJNSA_ILi64EEENSA_ILi256EEENSA_ILi32EEEEEEaNS5_IJlSC_lEEEaSJ_NS4_8TiledMMAINS4_8MMA_AtomIJNS4_15SM100_MMA_S8_SSIaaiLi64ELi256ELNS4_4UMMA5MajorE0ELSO_0ELNSN_8SaturateE0EEEEEENS4_6LayoutINS5_IJSC_SC_SC_EEENS5_IJNSA_ILi0EEESU_SU_EEEEENS5_IJNS4_10UnderscoreESX_SX_EEEEENS4_13SM90_TMA_LOADENS4_14ComposedLayoutINS4_7SwizzleILi1ELi4ELi3EEENS4_18smem_ptr_flag_bitsILi8EEENSS_INS5_IJNSA_ILi8EEESH_EEENS5_IJSH_SC_EEEEEEEvNS4_8identityENS4_23SM90_TMA_LOAD_MULTICASTES1A_vS1B_EENS_8epilogue10collective18CollectiveEpilogueINS1E_23Sm100TmaWarpSpecializedILi4ELi2ELi32ELb0ELb0EEEJSI_NS5_IJNSS_ISF_SC_EES1J_EEEaSJ_aSJ_NS1E_6fusion15FusionCallbacksIS1I_NS1L_17LinearCombinationIaiaiLNS_15FloatRoundStyleE2EEESI_S1K_JEEENS4_5SM1004TMEM4LOAD26SM100_TMEM_LOAD_16dp32b32xES10_NS11_INS12_ILi2ELi4ELi3EEES15_NSS_INS5_IJS16_SF_EEENS5_IJSF_SC_EEEEEEENS4_39AutoVectorizingCopyWithAssumedAlignmentILi128EEENS4_14SM90_TMA_STOREES1Z_S21_S21_EEEvvEEEEvNT_6ParamsE,"a",@progbits
	.sectionflags	@""
	.align	4
.nv.constant0._ZN7cutlass13device_kernelINS_4gemm6kernel13GemmUniversalIN4cute5tupleIJiiiiEEENS1_10collective13CollectiveMmaINS1_35MainloopSm100TmaUmmaWarpSpecializedILi3ELi2ELi4ENS5_IJNS4_1CILi2EEENSA_ILi1EEESC_EEEEENS5_IJNSA_ILi64EEENSA_ILi256EEENSA_ILi32EEEEEEaNS5_IJlSC_lEEEaSJ_NS4_8TiledMMAINS4_8MMA_AtomIJNS4_15SM100_MMA_S8_SSIaaiLi64ELi256ELNS4_4UMMA5MajorE0ELSO_0ELNSN_8SaturateE0EEEEEENS4_6LayoutINS5_IJSC_SC_SC_EEENS5_IJNSA_ILi0EEESU_SU_EEEEENS5_IJNS4_10UnderscoreESX_SX_EEEEENS4_13SM90_TMA_LOADENS4_14ComposedLayoutINS4_7SwizzleILi1ELi4ELi3EEENS4_18smem_ptr_flag_bitsILi8EEENSS_INS5_IJNSA_ILi8EEESH_EEENS5_IJSH_SC_EEEEEEEvNS4_8identityENS4_23SM90_TMA_LOAD_MULTICASTES1A_vS1B_EENS_8epilogue10collective18CollectiveEpilogueINS1E_23Sm100TmaWarpSpecializedILi4ELi2ELi32ELb0ELb0EEEJSI_NS5_IJNSS_ISF_SC_EES1J_EEEaSJ_aSJ_NS1E_6fusion15FusionCallbacksIS1I_NS1L_17LinearCombinationIaiaiLNS_15FloatRoundStyleE2EEESI_S1K_JEEENS4_5SM1004TMEM4LOAD26SM100_TMEM_LOAD_16dp32b32xES10_NS11_INS12_ILi2ELi4ELi3EEES15_NSS_INS5_IJS16_SF_EEENS5_IJSF_SC_EEEEEEENS4_39AutoVectorizingCopyWithAssumedAlignmentILi128EEENS4_14SM90_TMA_STOREES1Z_S21_S21_EEEvvEEEEvNT_6ParamsE:
	.zero		2944


//--------------------- SYMBOLS --------------------------

	.type		.nv.reservedSmem.offset0,@object
	.size		.nv.reservedSmem.offset0,0x4
	.type		.nv.reservedSmem.cap,@object
	.size		.nv.reservedSmem.cap,0x4
	.type		__assertfail,@function
